def attn_fwd(
    Q,
    K,
    V,
    Out,
    Lse,
    sm_scale,
    stride_qz,
    stride_qh,
    stride_qm,
    stride_qk,
    stride_kz,
    stride_kh,
    stride_kn,
    stride_kk,
    stride_vz,
    stride_vh,
    stride_vn,
    stride_vk,
    stride_oz,
    stride_oh,
    stride_om,
    stride_ok,
    seqlen_q,
    seqlen_k,
    BLOCK_M: tl.constexpr,
    BLOCK_N: tl.constexpr,
    HEAD_DIM: tl.constexpr,
    CAUSAL: tl.constexpr,
):
    start_m = tl.program_id(0)
    off_hz = tl.program_id(1)
    q_off = off_hz * stride_qh
    k_off = off_hz * stride_kh
    v_off = off_hz * stride_vh
    offs_m = start_m * BLOCK_M + tl.arange(0, BLOCK_M)
    offs_d = tl.arange(0, HEAD_DIM)
    offs_n = tl.arange(0, BLOCK_N)
    q_ptrs = Q + q_off + offs_m[:, None] * stride_qm + offs_d[None, :] * stride_qk
    k_ptrs = K + k_off + offs_d[:, None] * stride_kk + offs_n[None, :] * stride_kn
    v_ptrs = V + v_off + offs_n[:, None] * stride_vn + offs_d[None, :] * stride_vk
    m_i = tl.full([BLOCK_M], float("-inf"), dtype=tl.float32)
    l_i = tl.zeros([BLOCK_M], dtype=tl.float32) + 1.0
    acc = tl.zeros([BLOCK_M, HEAD_DIM], dtype=tl.float32)
    q = tl.load(q_ptrs)
    acc, l_i, m_i = _attn_fwd_inner(
        acc,
        l_i,
        m_i,
        q,
        k_ptrs,
        v_ptrs,
        sm_scale,
        stride_kn,
        stride_vn,
        start_m,
        seqlen_k,
        BLOCK_M,
        BLOCK_N,
        HEAD_DIM,
        CAUSAL,
    )
    acc = acc / l_i[:, None]
    lse = m_i + tl.math.log2(l_i) / 1.4426950408889634
    o_ptrs = (
        Out
        + off_hz * stride_oh
        + offs_m[:, None] * stride_om
        + offs_d[None, :] * stride_ok
    )
    tl.store(o_ptrs, acc.to(Out.dtype.element_ty))
    tl.store(Lse + off_hz * seqlen_q + offs_m, lse)

# config = {"BLOCK_M": 32, "BLOCK_N": 32, "HEAD_DIM": 32, "arch": "sm_100", "causal": true, "dtype": "fp16", "num_stages": 2, "num_warps": 8}
# arch = sm_100


// ===== COMPILED SASS (sm_100a) =====

	.target	sm_100a

	.elftype	@"ET_EXEC"


//--------------------- .note.nv.tkinfo           --------------------------
	.section	.note.nv.tkinfo,"",@"SHT_NOTE"
	.sectionflags	@"SHF_NOTE_NV_TKINFO"
	.tkinfo
        /*0018*/ 	.word	0x00000081
        /*0030*/ 	.string	""
        /*0030*/ 	.string	"ptxas-blackwell"
        /*0030*/ 	.string	"Cuda compilation tools, release 12.9, V12.9.86"
        /*0030*/ 	.string	"Build cuda_12.9.r12.9/compiler.36037853_0"
        /*0030*/ 	.string	"-v  -suppress-debug-info  -lineinfo  -arch sm_100a "



//--------------------- .note.nv.cuver            --------------------------
	.section	.note.nv.cuver,"",@"SHT_NOTE"
	.sectionflags	@"SHF_NOTE_NV_CUVER"
        /*0018*/ 	.short	0x0001
        /*001a*/ 	.short	0x0064
        /*001c*/ 	.short	0x0001
        /*001e*/ 	.short	0x0000
        /*0020*/ 	.short	0x0001
        /*0022*/ 	.short	0x0000


//--------------------- .nv.info                  --------------------------
	.section	.nv.info,"",@"SHT_CUDA_INFO"
	.align	4


	//----- nvinfo : EIATTR_REGCOUNT
	.align		4
        /*0000*/ 	.byte	0x04, 0x2f
        /*0002*/ 	.short	(.L_2 - .L_1)
	.align		4
.L_1:
        /*0004*/ 	.word	index@(attn_fwd)
        /*0008*/ 	.word	0x00000050


	//----- nvinfo : EIATTR_FRAME_SIZE
	.align		4
.L_2:
        /*000c*/ 	.byte	0x04, 0x11
        /*000e*/ 	.short	(.L_4 - .L_3)
	.align		4
.L_3:
        /*0010*/ 	.word	index@(attn_fwd)
        /*0014*/ 	.word	0x00000000


	//----- nvinfo : EIATTR_MIN_STACK_SIZE
	.align		4
.L_4:
        /*0018*/ 	.byte	0x04, 0x12
        /*001a*/ 	.short	(.L_6 - .L_5)
	.align		4
.L_5:
        /*001c*/ 	.word	index@(attn_fwd)
        /*0020*/ 	.word	0x00000000
.L_6:


//--------------------- .nv.info.attn_fwd         --------------------------
	.section	.nv.info.attn_fwd,"",@"SHT_CUDA_INFO"
	.sectionflags	@""
	.align	4


	//----- nvinfo : EIATTR_CUDA_API_VERSION
	.align		4
        /*0000*/ 	.byte	0x04, 0x37
        /*0002*/ 	.short	(.L_8 - .L_7)
.L_7:
        /*0004*/ 	.word	0x00000081


	//----- nvinfo : EIATTR_KPARAM_INFO
	.align		4
.L_8:
        /*0008*/ 	.byte	0x04, 0x17
        /*000a*/ 	.short	(.L_10 - .L_9)
.L_9:
        /*000c*/ 	.word	0x00000000
        /*0010*/ 	.short	0x0019
        /*0012*/ 	.short	0x0080
        /*0014*/ 	.byte	0x00, 0xf4, 0x21, 0x00


	//----- nvinfo : EIATTR_KPARAM_INFO
	.align		4
.L_10:
        /*0018*/ 	.byte	0x04, 0x17
        /*001a*/ 	.short	(.L_12 - .L_11)
.L_11:
        /*001c*/ 	.word	0x00000000
        /*0020*/ 	.short	0x0018
        /*0022*/ 	.short	0x0078
        /*0024*/ 	.byte	0x00, 0xf4, 0x21, 0x00


	//----- nvinfo : EIATTR_KPARAM_INFO
	.align		4
.L_12:
        /*0028*/ 	.byte	0x04, 0x17
        /*002a*/ 	.short	(.L_14 - .L_13)
.L_13:
        /*002c*/ 	.word	0x00000000
        /*0030*/ 	.short	0x0017
        /*0032*/ 	.short	0x0070
        /*0034*/ 	.byte	0x00, 0xf0, 0x11, 0x00


	//----- nvinfo : EIATTR_KPARAM_INFO
	.align		4
.L_14:
        /*0038*/ 	.byte	0x04, 0x17
        /*003a*/ 	.short	(.L_16 - .L_15)
.L_15:
        /*003c*/ 	.word	0x00000000
        /*0040*/ 	.short	0x0016
        /*0042*/ 	.short	0x006c
        /*0044*/ 	.byte	0x00, 0xf0, 0x11, 0x00


	//----- nvinfo : EIATTR_KPARAM_INFO
	.align		4
.L_16:
        /*0048*/ 	.byte	0x04, 0x17
        /*004a*/ 	.short	(.L_18 - .L_17)
.L_17:
        /*004c*/ 	.word	0x00000000
        /*0050*/ 	.short	0x0015
        /*0052*/ 	.short	0x0068
        /*0054*/ 	.byte	0x00, 0xf0, 0x11, 0x00


	//----- nvinfo : EIATTR_KPARAM_INFO
	.align		4
.L_18:
        /*0058*/ 	.byte	0x04, 0x17
        /*005a*/ 	.short	(.L_20 - .L_19)
.L_19:
        /*005c*/ 	.word	0x00000000
        /*0060*/ 	.short	0x0014
        /*0062*/ 	.short	0x0064
        /*0064*/ 	.byte	0x00, 0xf0, 0x11, 0x00


	//----- nvinfo : EIATTR_KPARAM_INFO
	.align		4
.L_20:
        /*0068*/ 	.byte	0x04, 0x17
        /*006a*/ 	.short	(.L_22 - .L_21)
.L_21:
        /*006c*/ 	.word	0x00000000
        /*0070*/ 	.short	0x0013
        /*0072*/ 	.short	0x0060
        /*0074*/ 	.byte	0x00, 0xf0, 0x11, 0x00


	//----- nvinfo : EIATTR_KPARAM_INFO
	.align		4
.L_22:
        /*0078*/ 	.byte	0x04, 0x17
        /*007a*/ 	.short	(.L_24 - .L_23)
.L_23:
        /*007c*/ 	.word	0x00000000
        /*0080*/ 	.short	0x0012
        /*0082*/ 	.short	0x005c
        /*0084*/ 	.byte	0x00, 0xf0, 0x11, 0x00


	//----- nvinfo : EIATTR_KPARAM_INFO
	.align		4
.L_24:
        /*0088*/ 	.byte	0x04, 0x17
        /*008a*/ 	.short	(.L_26 - .L_25)
.L_25:
        /*008c*/ 	.word	0x00000000
        /*0090*/ 	.short	0x0011
        /*0092*/ 	.short	0x0058
        /*0094*/ 	.byte	0x00, 0xf0, 0x11, 0x00


	//----- nvinfo : EIATTR_KPARAM_INFO
	.align		4
.L_26:
        /*0098*/ 	.byte	0x04, 0x17
        /*009a*/ 	.short	(.L_28 - .L_27)
.L_27:
        /*009c*/ 	.word	0x00000000
        /*00a0*/ 	.short	0x0010
        /*00a2*/ 	.short	0x0054
        /*00a4*/ 	.byte	0x00, 0xf0, 0x11, 0x00


	//----- nvinfo : EIATTR_KPARAM_INFO
	.align		4
.L_28:
        /*00a8*/ 	.byte	0x04, 0x17
        /*00aa*/ 	.short	(.L_30 - .L_29)
.L_29:
        /*00ac*/ 	.word	0x00000000
        /*00b0*/ 	.short	0x000f
        /*00b2*/ 	.short	0x0050
        /*00b4*/ 	.byte	0x00, 0xf0, 0x11, 0x00


	//----- nvinfo : EIATTR_KPARAM_INFO
	.align		4
.L_30:
        /*00b8*/ 	.byte	0x04, 0x17
        /*00ba*/ 	.short	(.L_32 - .L_31)
.L_31:
        /*00bc*/ 	.word	0x00000000
        /*00c0*/ 	.short	0x000e
        /*00c2*/ 	.short	0x004c
        /*00c4*/ 	.byte	0x00, 0xf0, 0x11, 0x00


	//----- nvinfo : EIATTR_KPARAM_INFO
	.align		4
.L_32:
        /*00c8*/ 	.byte	0x04, 0x17
        /*00ca*/ 	.short	(.L_34 - .L_33)
.L_33:
        /*00cc*/ 	.word	0x00000000
        /*00d0*/ 	.short	0x000d
        /*00d2*/ 	.short	0x0048
        /*00d4*/ 	.byte	0x00, 0xf0, 0x11, 0x00


	//----- nvinfo : EIATTR_KPARAM_INFO
	.align		4
.L_34:
        /*00d8*/ 	.byte	0x04, 0x17
        /*00da*/ 	.short	(.L_36 - .L_35)
.L_35:
        /*00dc*/ 	.word	0x00000000
        /*00e0*/ 	.short	0x000c
        /*00e2*/ 	.short	0x0044
        /*00e4*/ 	.byte	0x00, 0xf0, 0x11, 0x00


	//----- nvinfo : EIATTR_KPARAM_INFO
	.align		4
.L_36:
        /*00e8*/ 	.byte	0x04, 0x17
        /*00ea*/ 	.short	(.L_38 - .L_37)
.L_37:
        /*00ec*/ 	.word	0x00000000
        /*00f0*/ 	.short	0x000b
        /*00f2*/ 	.short	0x0040
        /*00f4*/ 	.byte	0x00, 0xf0, 0x11, 0x00


	//----- nvinfo : EIATTR_KPARAM_INFO
	.align		4
.L_38:
        /*00f8*/ 	.byte	0x04, 0x17
        /*00fa*/ 	.short	(.L_40 - .L_39)
.L_39:
        /*00fc*/ 	.word	0x00000000
        /*0100*/ 	.short	0x000a
        /*0102*/ 	.short	0x003c
        /*0104*/ 	.byte	0x00, 0xf0, 0x11, 0x00


	//----- nvinfo : EIATTR_KPARAM_INFO
	.align		4
.L_40:
        /*0108*/ 	.byte	0x04, 0x17
        /*010a*/ 	.short	(.L_42 - .L_41)
.L_41:
        /*010c*/ 	.word	0x00000000
        /*0110*/ 	.short	0x0009
        /*0112*/ 	.short	0x0038
        /*0114*/ 	.byte	0x00, 0xf0, 0x11, 0x00


	//----- nvinfo : EIATTR_KPARAM_INFO
	.align		4
.L_42:
        /*0118*/ 	.byte	0x04, 0x17
        /*011a*/ 	.short	(.L_44 - .L_43)
.L_43:
        /*011c*/ 	.word	0x00000000
        /*0120*/ 	.short	0x0008
        /*0122*/ 	.short	0x0034
        /*0124*/ 	.byte	0x00, 0xf0, 0x11, 0x00


	//----- nvinfo : EIATTR_KPARAM_INFO
	.align		4
.L_44:
        /*0128*/ 	.byte	0x04, 0x17
        /*012a*/ 	.short	(.L_46 - .L_45)
.L_45:
        /*012c*/ 	.word	0x00000000
        /*0130*/ 	.short	0x0007
        /*0132*/ 	.short	0x0030
        /*0134*/ 	.byte	0x00, 0xf0, 0x11, 0x00


	//----- nvinfo : EIATTR_KPARAM_INFO
	.align		4
.L_46:
        /*0138*/ 	.byte	0x04, 0x17
        /*013a*/ 	.short	(.L_48 - .L_47)
.L_47:
        /*013c*/ 	.word	0x00000000
        /*0140*/ 	.short	0x0006
        /*0142*/ 	.short	0x002c
        /*0144*/ 	.byte	0x00, 0xf0, 0x11, 0x00


	//----- nvinfo : EIATTR_KPARAM_INFO
	.align		4
.L_48:
        /*0148*/ 	.byte	0x04, 0x17
        /*014a*/ 	.short	(.L_50 - .L_49)
.L_49:
        /*014c*/ 	.word	0x00000000
        /*0150*/ 	.short	0x0005
        /*0152*/ 	.short	0x0028
        /*0154*/ 	.byte	0x00, 0xf0, 0x11, 0x00


	//----- nvinfo : EIATTR_KPARAM_INFO
	.align		4
.L_50:
        /*0158*/ 	.byte	0x04, 0x17
        /*015a*/ 	.short	(.L_52 - .L_51)
.L_51:
        /*015c*/ 	.word	0x00000000
        /*0160*/ 	.short	0x0004
        /*0162*/ 	.short	0x0020
        /*0164*/ 	.byte	0x00, 0xf4, 0x21, 0x00


	//----- nvinfo : EIATTR_KPARAM_INFO
	.align		4
.L_52:
        /*0168*/ 	.byte	0x04, 0x17
        /*016a*/ 	.short	(.L_54 - .L_53)
.L_53:
        /*016c*/ 	.word	0x00000000
        /*0170*/ 	.short	0x0003
        /*0172*/ 	.short	0x0018
        /*0174*/ 	.byte	0x00, 0xf4, 0x21, 0x00


	//----- nvinfo : EIATTR_KPARAM_INFO
	.align		4
.L_54:
        /*0178*/ 	.byte	0x04, 0x17
        /*017a*/ 	.short	(.L_56 - .L_55)
.L_55:
        /*017c*/ 	.word	0x00000000
        /*0180*/ 	.short	0x0002
        /*0182*/ 	.short	0x0010
        /*0184*/ 	.byte	0x00, 0xf4, 0x21, 0x00


	//----- nvinfo : EIATTR_KPARAM_INFO
	.align		4
.L_56:
        /*0188*/ 	.byte	0x04, 0x17
        /*018a*/ 	.short	(.L_58 - .L_57)
.L_57:
        /*018c*/ 	.word	0x00000000
        /*0190*/ 	.short	0x0001
        /*0192*/ 	.short	0x0008
        /*0194*/ 	.byte	0x00, 0xf4, 0x21, 0x00


	//----- nvinfo : EIATTR_KPARAM_INFO
	.align		4
.L_58:
        /*0198*/ 	.byte	0x04, 0x17
        /*019a*/ 	.short	(.L_60 - .L_59)
.L_59:
        /*019c*/ 	.word	0x00000000
        /*01a0*/ 	.short	0x0000
        /*01a2*/ 	.short	0x0000
        /*01a4*/ 	.byte	0x00, 0xf4, 0x21, 0x00


	//----- nvinfo : EIATTR_SPARSE_MMA_MASK
	.align		4
.L_60:
        /*01a8*/ 	.byte	0x03, 0x50
        /*01aa*/ 	.short	0x0000


	//----- nvinfo : EIATTR_MAXREG_COUNT
	.align		4
        /*01ac*/ 	.byte	0x03, 0x1b
        /*01ae*/ 	.short	0x00ff


	//----- nvinfo : EIATTR_NUM_BARRIERS
	.align		4
        /*01b0*/ 	.byte	0x02, 0x4c
        /*01b2*/ 	.byte	0x01
	.zero		1


	//----- nvinfo : EIATTR_COOP_GROUP_MASK_REGIDS
	.align		4
        /*01b4*/ 	.byte	0x04, 0x29
        /*01b6*/ 	.short	(.L_62 - .L_61)


	//   ....[0]....
.L_61:
        /*01b8*/ 	.word	0xffffffff


	//   ....[1]....
        /*01bc*/ 	.word	0xffffffff


	//   ....[2]....
        /*01c0*/ 	.word	0xffffffff


	//   ....[3]....
        /*01c4*/ 	.word	0xffffffff


	//   ....[4]....
        /*01c8*/ 	.word	0xffffffff


	//   ....[5]....
        /*01cc*/ 	.word	0xffffffff


	//   ....[6]....
        /*01d0*/ 	.word	0xffffffff


	//   ....[7]....
        /*01d4*/ 	.word	0xffffffff


	//----- nvinfo : EIATTR_COOP_GROUP_INSTR_OFFSETS
	.align		4
.L_62:
        /*01d8*/ 	.byte	0x04, 0x28
        /*01da*/ 	.short	(.L_64 - .L_63)


	//   ....[0]....
.L_63:
        /*01dc*/ 	.word	0x00000ff0


	//   ....[1]....
        /*01e0*/ 	.word	0x00001100


	//   ....[2]....
        /*01e4*/ 	.word	0x00001120


	//   ....[3]....
        /*01e8*/ 	.word	0x00001140


	//   ....[4]....
        /*01ec*/ 	.word	0x00001740


	//   ....[5]....
        /*01f0*/ 	.word	0x00001750


	//   ....[6]....
        /*01f4*/ 	.word	0x00001800


	//   ....[7]....
        /*01f8*/ 	.word	0x00001810


	//----- nvinfo : EIATTR_VRC_CTA_INIT_COUNT
	.align		4
.L_64:
        /*01fc*/ 	.byte	0x02, 0x4a
	.zero		1
	.zero		1


	//----- nvinfo : EIATTR_EXIT_INSTR_OFFSETS
	.align		4
        /*0200*/ 	.byte	0x04, 0x1c
        /*0202*/ 	.short	(.L_66 - .L_65)


	//   ....[0]....
.L_65:
        /*0204*/ 	.word	0x00002630


	//   ....[1]....
        /*0208*/ 	.word	0x00002660


	//----- nvinfo : EIATTR_REQNTID
	.align		4
.L_66:
        /*020c*/ 	.byte	0x04, 0x10
        /*020e*/ 	.short	(.L_68 - .L_67)
.L_67:
        /*0210*/ 	.word	0x00000100
        /*0214*/ 	.word	0x00000001
        /*0218*/ 	.word	0x00000001


	//----- nvinfo : EIATTR_CBANK_PARAM_SIZE
	.align		4
.L_68:
        /*021c*/ 	.byte	0x03, 0x19
        /*021e*/ 	.short	0x0088


	//----- nvinfo : EIATTR_PARAM_CBANK
	.align		4
        /*0220*/ 	.byte	0x04, 0x0a
        /*0222*/ 	.short	(.L_70 - .L_69)
	.align		4
.L_69:
        /*0224*/ 	.word	index@(.nv.constant0.attn_fwd)
        /*0228*/ 	.short	0x0380
        /*022a*/ 	.short	0x0088


	//----- nvinfo : EIATTR_SW_WAR
	.align		4
.L_70:
        /*022c*/ 	.byte	0x04, 0x36
        /*022e*/ 	.short	(.L_72 - .L_71)
.L_71:
        /*0230*/ 	.word	0x00000008
.L_72:


//--------------------- .nv.compat                --------------------------
	.section	.nv.compat,"",@"SHT_CUDA_COMPAT_INFO"
	.align	4
        /*0000*/ 	.byte	0x02, 0x02, 0x01, 0x00, 0x02, 0x05, 0x05, 0x00, 0x02, 0x03, 0x00, 0x00, 0x02, 0x06, 0x01, 0x00


//--------------------- .nv.callgraph             --------------------------
	.section	.nv.callgraph,"",@"SHT_CUDA_CALLGRAPH"
	.align	4
	.sectionentsize	8
	.align		4
        /*0000*/ 	.word	0x00000000
	.align		4
        /*0004*/ 	.word	0xffffffff
	.align		4
        /*0008*/ 	.word	0x00000000
	.align		4
        /*000c*/ 	.word	0xfffffffe
	.align		4
        /*0010*/ 	.word	0x00000000
	.align		4
        /*0014*/ 	.word	0xfffffffd
	.align		4
        /*0018*/ 	.word	0x00000000
	.align		4
        /*001c*/ 	.word	0xfffffffc


//--------------------- .nv.constant4             --------------------------
	.section	.nv.constant4,"a",@progbits
	.align	8
	.align		8
.nv.constant4:
        /*0000*/ 	.dword	_$_str


//--------------------- .text.attn_fwd            --------------------------
	.section	.text.attn_fwd,"ax",@progbits
	.align	128
        .global         attn_fwd
        .type           attn_fwd,@function
        .size           attn_fwd,(.L_x_3 - attn_fwd)
        .other          attn_fwd,@"STO_CUDA_ENTRY STV_DEFAULT"
attn_fwd:
.text.attn_fwd:
[----:B------:R-:W0:Y:S01]  /*0000*/  LDC R1, c[0x0][0x37c] ;  /* 0x0000df00ff017b82 */ /* 0x000e220000000800 */
[----:B------:R-:W1:Y:S07]  /*0010*/  S2R R9, SR_CTAID.X ;  /* 0x0000000000097919 */ /* 0x000e6e0000002500 */
[----:B------:R-:W2:Y:S01]  /*0020*/  S2UR UR7, SR_CTAID.Y ;  /* 0x00000000000779c3 */ /* 0x000ea20000002600 */
[----:B------:R-:W2:Y:S01]  /*0030*/  LDCU.64 UR4, c[0x0][0x3b0] ;  /* 0x00007600ff0477ac */ /* 0x000ea20008000a00 */
[----:B------:R-:W3:Y:S01]  /*0040*/  S2R R17, SR_TID.X ;  /* 0x0000000000117919 */ /* 0x000ee20000002100 */
[----:B------:R-:W4:Y:S05]  /*0050*/  LDCU.64 UR8, c[0x0][0x358] ;  /* 0x00006b00ff0877ac */ /* 0x000f2a0008000a00 */
[----:B------:R-:W5:Y:S08]  /*0060*/  LDC R4, c[0x0][0x3b8] ;  /* 0x0000ee00ff047b82 */ /* 0x000f700000000800 */
[----:B------:R-:W0:Y:S01]  /*0070*/  LDC.64 R14, c[0x0][0x380] ;  /* 0x0000e000ff0e7b82 */ /* 0x000e220000000a00 */
[----:B--2---:R-:W-:-:S04]  /*0080*/  UIMAD UR4, UR7, UR4, URZ ;  /* 0x00000004070472a4 */ /* 0x004fc8000f8e02ff */
[----:B------:R-:W-:Y:S01]  /*0090*/  USHF.L.U32 UR6, UR4, 0x1, URZ ;  /* 0x0000000104067899 */ /* 0x000fe200080006ff */
[----:B-1----:R-:W-:Y:S02]  /*00a0*/  SHF.L.U32 R9, R9, 0x5, RZ ;  /* 0x0000000509097819 */ /* 0x002fe400000006ff */
[--C-:B---3--:R-:W-:Y:S02]  /*00b0*/  SHF.R.U32.HI R10, RZ, 0x5, R17.reuse ;  /* 0x00000005ff0a7819 */ /* 0x108fe40000011611 */
[----:B------:R-:W-:Y:S02]  /*00c0*/  LOP3.LUT R0, R9, 0x1f, R17, 0xf8, !PT ;  /* 0x0000001f09007812 */ /* 0x000fe400078ef811 */
[----:B------:R-:W-:Y:S02]  /*00d0*/  SGXT.U32 R10, R10, 0x3 ;  /* 0x000000030a0a781a */ /* 0x000fe40000000000 */
[----:B------:R-:W-:Y:S01]  /*00e0*/  LEA.HI R8, R17, 0x18, RZ, 0x1b ;  /* 0x0000001811087811 */ /* 0x000fe200078fd8ff */
[----:B------:R-:W-:Y:S01]  /*00f0*/  IMAD R2, R0, UR5, RZ ;  /* 0x0000000500027c24 */ /* 0x000fe2000f8e02ff */
[----:B------:R-:W-:Y:S01]  /*0100*/  UIMAD.WIDE UR4, UR4, 0x2, URZ ;  /* 0x00000002040478a5 */ /* 0x000fe2000f8e02ff */
[----:B-----5:R-:W-:-:S02]  /*0110*/  IMAD R5, R10, R4, RZ ;  /* 0x000000040a057224 */ /* 0x020fc400078e02ff */
[----:B------:R-:W-:Y:S01]  /*0120*/  IMAD R11, R8, R4, RZ ;  /* 0x00000004080b7224 */ /* 0x000fe200078e02ff */
[----:B------:R-:W-:Y:S01]  /*0130*/  SHF.L.U32 R3, R2, 0x1, RZ ;  /* 0x0000000102037819 */ /* 0x000fe200000006ff */
[----:B------:R-:W-:Y:S02]  /*0140*/  IMAD R7, R4, 0x8, R5 ;  /* 0x0000000804077824 */ /* 0x000fe400078e0205 */
[----:B------:R-:W-:Y:S01]  /*0150*/  IMAD.HI R2, R2, 0x2, RZ ;  /* 0x0000000202027827 */ /* 0x000fe200078e02ff */
[----:B0-----:R-:W-:Y:S02]  /*0160*/  IADD3 R14, P0, P1, R3, UR6, R14 ;  /* 0x00000006030e7c10 */ /* 0x001fe4000f91e00e */
[----:B------:R-:W-:Y:S02]  /*0170*/  LEA R3, R4, R7, 0x3 ;  /* 0x0000000704037211 */ /* 0x000fe400078e18ff */
[----:B------:R-:W-:Y:S02]  /*0180*/  IADD3.X R2, PT, PT, R2, UR5, R15, P0, P1 ;  /* 0x0000000502027c10 */ /* 0x000fe400087e240f */
[----:B------:R-:W-:-:S02]  /*0190*/  LEA R4, P0, R5, R14, 0x1 ;  /* 0x0000000e05047211 */ /* 0x000fc400078008ff */
[-C--:B------:R-:W-:Y:S02]  /*01a0*/  LEA R6, P1, R7, R14.reuse, 0x1 ;  /* 0x0000000e07067211 */ /* 0x080fe400078208ff */
[-C--:B------:R-:W-:Y:S02]  /*01b0*/  LEA R12, P2, R3, R14.reuse, 0x1 ;  /* 0x0000000e030c7211 */ /* 0x080fe400078408ff */
[----:B------:R-:W-:Y:S02]  /*01c0*/  LEA R14, P3, R11, R14, 0x1 ;  /* 0x0000000e0b0e7211 */ /* 0x000fe400078608ff */
[-C--:B------:R-:W-:Y:S02]  /*01d0*/  LEA.HI.X.SX32 R5, R5, R2.reuse, 0x1, P0 ;  /* 0x0000000205057211 */ /* 0x080fe400000f0eff */
[-C--:B------:R-:W-:Y:S02]  /*01e0*/  LEA.HI.X.SX32 R7, R7, R2.reuse, 0x1, P1 ;  /* 0x0000000207077211 */ /* 0x080fe400008f0eff */
[----:B------:R-:W-:-:S02]  /*01f0*/  LEA.HI.X.SX32 R13, R3, R2, 0x1, P2 ;  /* 0x00000002030d7211 */ /* 0x000fc400010f0eff */
[----:B------:R-:W-:Y:S01]  /*0200*/  LEA.HI.X.SX32 R15, R11, R2, 0x1, P3 ;  /* 0x000000020b0f7211 */ /* 0x000fe200018f0eff */
[----:B----4-:R-:W2:Y:S04]  /*0210*/  LDG.E.U16 R5, desc[UR8][R4.64] ;  /* 0x0000000804057981 */ /* 0x010ea8000c1e1500 */
[----:B------:R-:W3:Y:S04]  /*0220*/  LDG.E.U16 R7, desc[UR8][R6.64] ;  /* 0x0000000806077981 */ /* 0x000ee8000c1e1500 */
[----:B------:R0:W4:Y:S04]  /*0230*/  LDG.E.U16 R13, desc[UR8][R12.64] ;  /* 0x000000080c0d7981 */ /* 0x000128000c1e1500 */
[----:B------:R1:W5:Y:S01]  /*0240*/  LDG.E.U16 R15, desc[UR8][R14.64] ;  /* 0x000000080e0f7981 */ /* 0x000362000c1e1500 */
[----:B------:R-:W0:Y:S01]  /*0250*/  S2UR UR6, SR_CgaCtaId ;  /* 0x00000000000679c3 */ /* 0x000e220000008800 */
[----:B------:R-:W-:Y:S01]  /*0260*/  IADD3 R3, PT, PT, R9, 0x20, RZ ;  /* 0x0000002009037810 */ /* 0x000fe20007ffe0ff */
[----:B------:R-:W-:Y:S01]  /*0270*/  UMOV UR4, 0x400 ;  /* 0x0000040000047882 */ /* 0x000fe20000000000 */
[C---:B------:R-:W-:Y:S01]  /*0280*/  LOP3.LUT R2, R17.reuse, 0xc0, RZ, 0xc0, !PT ;  /* 0x000000c011027812 */ /* 0x040fe200078ec0ff */
[----:B------:R-:W-:Y:S01]  /*0290*/  IMAD.SHL.U32 R55, R17, 0x2, RZ ;  /* 0x0000000211377824 */ /* 0x000fe200078e00ff */
[----:B------:R-:W-:Y:S01]  /*02a0*/  ISETP.GE.AND P0, PT, R3, 0x1, PT ;  /* 0x000000010300780c */ /* 0x000fe20003f06270 */
[----:B------:R-:W-:Y:S01]  /*02b0*/  IMAD.MOV.U32 R58, RZ, RZ, 0x3f800000 ;  /* 0x3f800000ff3a7424 */ /* 0x000fe200078e00ff */
[----:B------:R-:W-:Y:S01]  /*02c0*/  SHF.R.U32.HI R2, RZ, 0x2, R2 ;  /* 0x00000002ff027819 */ /* 0x000fe20000011602 */
[----:B------:R-:W-:Y:S01]  /*02d0*/  IMAD.MOV.U32 R45, RZ, RZ, -0x800000 ;  /* 0xff800000ff2d7424 */ /* 0x000fe200078e00ff */
[----:B------:R-:W-:-:S02]  /*02e0*/  MOV R46, 0xff800000 ;  /* 0xff800000002e7802 */ /* 0x000fc40000000f00 */
[----:B------:R-:W-:Y:S02]  /*02f0*/  CS2R R40, SRZ ;  /* 0x0000000000287805 */ /* 0x000fe4000001ff00 */
[----:B------:R-:W-:Y:S02]  /*0300*/  LOP3.LUT R2, R2, 0x1fe, R55, 0x78, !PT ;  /* 0x000001fe02027812 */ /* 0x000fe400078e7837 */
[----:B------:R-:W-:Y:S02]  /*0310*/  CS2R R42, SRZ ;  /* 0x00000000002a7805 */ /* 0x000fe4000001ff00 */
[----:B------:R-:W-:Y:S02]  /*0320*/  MOV R57, 0x3f800000 ;  /* 0x3f80000000397802 */ /* 0x000fe40000000f00 */
[----:B------:R-:W-:Y:S02]  /*0330*/  CS2R R36, SRZ ;  /* 0x0000000000247805 */ /* 0x000fe4000001ff00 */
[----:B------:R-:W-:-:S02]  /*0340*/  CS2R R38, SRZ ;  /* 0x0000000000267805 */ /* 0x000fc4000001ff00 */
[----:B------:R-:W-:Y:S02]  /*0350*/  CS2R R32, SRZ ;  /* 0x0000000000207805 */ /* 0x000fe4000001ff00 */
[----:B------:R-:W-:Y:S02]  /*0360*/  CS2R R34, SRZ ;  /* 0x0000000000227805 */ /* 0x000fe4000001ff00 */
[----:B------:R-:W-:Y:S02]  /*0370*/  CS2R R24, SRZ ;  /* 0x0000000000187805 */ /* 0x000fe4000001ff00 */
[----:B------:R-:W-:Y:S02]  /*0380*/  CS2R R26, SRZ ;  /* 0x00000000001a7805 */ /* 0x000fe4000001ff00 */
[C---:B------:R-:W-:Y:S02]  /*0390*/  LOP3.LUT R11, R17.reuse, 0x1c, RZ, 0xc0, !PT ;  /* 0x0000001c110b7812 */ /* 0x040fe400078ec0ff */
[C---:B0-----:R-:W-:Y:S01]  /*03a0*/  LOP3.LUT R12, R17.reuse, 0x20, RZ, 0xc0, !PT ;  /* 0x00000020110c7812 */ /* 0x041fe200078ec0ff */
[----:B------:R-:W-:Y:S01]  /*03b0*/  ULEA UR6, UR6, UR4, 0x18 ;  /* 0x0000000406067291 */ /* 0x000fe2000f8ec0ff */
[----:B-1----:R-:W-:-:S08]  /*03c0*/  SHF.L.U32 R14, R17, 0x5, RZ ;  /* 0x00000005110e7819 */ /* 0x002fd000000006ff */
[----:B--2---:R-:W-:Y:S04]  /*03d0*/  STS.U16 [R2+UR6], R5 ;  /* 0x0000000502007988 */ /* 0x004fe80008000406 */
[----:B---3--:R-:W-:Y:S04]  /*03e0*/  STS.U16 [R2+UR6+0x200], R7 ;  /* 0x0002000702007988 */ /* 0x008fe80008000406 */
[----:B----4-:R0:W-:Y:S04]  /*03f0*/  STS.U16 [R2+UR6+0x400], R13 ;  /* 0x0004000d02007988 */ /* 0x0101e80008000406 */
[----:B-----5:R1:W-:Y:S01]  /*0400*/  STS.U16 [R2+UR6+0x600], R15 ;  /* 0x0006000f02007988 */ /* 0x0203e20008000406 */
[----:B0-----:R-:W-:Y:S01]  /*0410*/  IMAD.SHL.U32 R13, R17, 0x8, RZ ;  /* 0x00000008110d7824 */ /* 0x001fe200078e00ff */
[----:B------:R-:W-:Y:S06]  /*0420*/  @!P0 BRA `(.L_x_0) ;  /* 0x00000014004c8947 */ /* 0x000fec0003800000 */
[----:B------:R-:W0:Y:S01]  /*0430*/  LDC.64 R4, c[0x0][0x3c0] ;  /* 0x0000f000ff047b82 */ /* 0x000e220000000a00 */
[----:B------:R-:W2:Y:S01]  /*0440*/  LDCU UR4, c[0x0][0x3c8] ;  /* 0x00007900ff0477ac */ /* 0x000ea20008000800 */
[----:B------:R-:W-:Y:S01]  /*0450*/  SHF.R.U32.HI R16, RZ, 0x1, R12 ;  /* 0x00000001ff107819 */ /* 0x000fe2000001160c */
[C---:B-1----:R-:W-:Y:S01]  /*0460*/  IMAD.SHL.U32 R15, R17.reuse, 0x40, RZ ;  /* 0x00000040110f7824 */ /* 0x042fe200078e00ff */
[----:B------:R-:W-:Y:S01]  /*0470*/  LOP3.LUT R12, R17, 0x1f, RZ, 0xc0, !PT ;  /* 0x0000001f110c7812 */ /* 0x000fe200078ec0ff */
[----:B------:R-:W1:Y:S01]  /*0480*/  LDCU.64 UR10, c[0x0][0x388] ;  /* 0x00007100ff0a77ac */ /* 0x000e620008000a00 */
[----:B------:R-:W-:Y:S01]  /*0490*/  LEA.HI R20, R11, R16, RZ, 0x1e ;  /* 0x000000100b147211 */ /* 0x000fe200078ff0ff */
[----:B------:R-:W-:Y:S01]  /*04a0*/  IMAD.MOV.U32 R58, RZ, RZ, 0x3f800000 ;  /* 0x3f800000ff3a7424 */ /* 0x000fe200078e00ff */
[----:B------:R-:W3:Y:S01]  /*04b0*/  LDC.64 R6, c[0x0][0x3d0] ;  /* 0x0000f400ff067b82 */ /* 0x000ee20000000a00 */
[----:B------:R-:W-:Y:S01]  /*04c0*/  LOP3.LUT R22, R15, 0x1c0, RZ, 0xc0, !PT ;  /* 0x000001c00f167812 */ /* 0x000fe200078ec0ff */
[----:B------:R-:W-:Y:S01]  /*04d0*/  IMAD.MOV.U32 R52, RZ, RZ, RZ ;  /* 0x000000ffff347224 */ /* 0x000fe200078e00ff */
[----:B------:R-:W-:Y:S01]  /*04e0*/  LOP3.LUT R54, R14, 0x200, RZ, 0xc0, !PT ;  /* 0x000002000e367812 */ /* 0x000fe200078ec0ff */
[----:B------:R-:W-:Y:S01]  /*04f0*/  IMAD.MOV.U32 R60, RZ, RZ, -0x800000 ;  /* 0xff800000ff3c7424 */ /* 0x000fe200078e00ff */
[----:B------:R-:W-:-:S02]  /*0500*/  LOP3.LUT R22, R22, 0x30, R13, 0xf8, !PT ;  /* 0x0000003016167812 */ /* 0x000fc400078ef80d */
[----:B------:R-:W-:Y:S02]  /*0510*/  CS2R R40, SRZ ;  /* 0x0000000000287805 */ /* 0x000fe4000001ff00 */
[----:B------:R-:W-:Y:S01]  /*0520*/  MOV R59, 0xff800000 ;  /* 0xff800000003b7802 */ /* 0x000fe20000000f00 */
[----:B------:R-:W4:Y:S01]  /*0530*/  LDC R19, c[0x0][0x3d8] ;  /* 0x0000f600ff137b82 */ /* 0x000f220000000800 */
[----:B------:R-:W-:Y:S02]  /*0540*/  LOP3.LUT R53, R22, 0x30, R55, 0x78, !PT ;  /* 0x0000003016357812 */ /* 0x000fe400078e7837 */
[----:B------:R-:W-:Y:S01]  /*0550*/  CS2R R42, SRZ ;  /* 0x00000000002a7805 */ /* 0x000fe2000001ff00 */
[----:B--2---:R-:W-:Y:S01]  /*0560*/  IMAD R16, R12, UR4, RZ ;  /* 0x000000040c107c24 */ /* 0x004fe2000f8e02ff */
[----:B------:R-:W2:Y:S01]  /*0570*/  LDCU.64 UR4, c[0x0][0x390] ;  /* 0x00007200ff0477ac */ /* 0x000ea20008000a00 */
[----:B------:R-:W-:Y:S02]  /*0580*/  MOV R57, 0x3f800000 ;  /* 0x3f80000000397802 */ /* 0x000fe40000000f00 */
[----:B------:R-:W-:-:S02]  /*0590*/  CS2R R36, SRZ ;  /* 0x0000000000247805 */ /* 0x000fc4000001ff00 */
[----:B------:R-:W-:Y:S01]  /*05a0*/  CS2R R38, SRZ ;  /* 0x0000000000267805 */ /* 0x000fe2000001ff00 */
[----:B0-----:R-:W-:Y:S01]  /*05b0*/  IMAD R11, R4, UR7, RZ ;  /* 0x00000007040b7c24 */ /* 0x001fe2000f8e02ff */
[----:B------:R-:W-:Y:S02]  /*05c0*/  LOP3.LUT R4, R55, 0x10, RZ, 0xc0, !PT ;  /* 0x0000001037047812 */ /* 0x000fe400078ec0ff */
[----:B------:R-:W-:Y:S02]  /*05d0*/  CS2R R32, SRZ ;  /* 0x0000000000207805 */ /* 0x000fe4000001ff00 */
[----:B------:R-:W-:Y:S01]  /*05e0*/  SHF.L.U32 R18, R16, 0x1, RZ ;  /* 0x0000000110127819 */ /* 0x000fe200000006ff */
[----:B------:R-:W-:Y:S01]  /*05f0*/  IMAD.SHL.U32 R15, R11, 0x2, RZ ;  /* 0x000000020b0f7824 */ /* 0x000fe200078e00ff */
[----:B------:R-:W-:Y:S01]  /*0600*/  LOP3.LUT R17, R4, 0x20, R17, 0xf8, !PT ;  /* 0x0000002004117812 */ /* 0x000fe200078ef811 */
[----:B------:R-:W-:Y:S01]  /*0610*/  IMAD.HI R16, R16, 0x2, RZ ;  /* 0x0000000210107827 */ /* 0x000fe200078e02ff */
[----:B------:R-:W-:-:S02]  /*0620*/  IADD3 R4, PT, PT, R9, R20, RZ ;  /* 0x0000001409047210 */ /* 0x000fc40007ffe0ff */
[----:B------:R-:W-:Y:S02]  /*0630*/  CS2R R34, SRZ ;  /* 0x0000000000227805 */ /* 0x000fe4000001ff00 */
[----:B-1----:R-:W-:Y:S01]  /*0640*/  IADD3 R71, P0, P1, R18, UR10, R15 ;  /* 0x0000000a12477c10 */ /* 0x002fe2000f91e00f */
[----:B---3--:R-:W-:Y:S01]  /*0650*/  IMAD R13, R12, R7, RZ ;  /* 0x000000070c0d7224 */ /* 0x008fe200078e02ff */
[----:B------:R-:W-:Y:S01]  /*0660*/  LOP3.LUT R17, R22, R17, RZ, 0x3c, !PT ;  /* 0x0000001116117212 */ /* 0x000fe200078e3cff */
[----:B------:R-:W-:Y:S01]  /*0670*/  IMAD R12, R10, R5, RZ ;  /* 0x000000050a0c7224 */ /* 0x000fe200078e02ff */
[----:B------:R-:W-:Y:S01]  /*0680*/  LOP3.LUT R55, R55, 0x6, RZ, 0xc0, !PT ;  /* 0x0000000637377812 */ /* 0x000fe200078ec0ff */
[----:B------:R-:W-:Y:S01]  /*0690*/  IMAD R6, R6, UR7, RZ ;  /* 0x0000000706067c24 */ /* 0x000fe2000f8e02ff */
[----:B------:R-:W-:Y:S01]  /*06a0*/  IADD3 R54, PT, PT, R17, UR6, R54 ;  /* 0x0000000611367c10 */ /* 0x000fe2000fffe036 */
[----:B------:R-:W-:Y:S01]  /*06b0*/  IMAD.HI R11, R11, 0x2, RZ ;  /* 0x000000020b0b7827 */ /* 0x000fe200078e02ff */
[----:B------:R-:W-:-:S02]  /*06c0*/  SHF.L.U32 R14, R13, 0x1, RZ ;  /* 0x000000010d0e7819 */ /* 0x000fc400000006ff */
[----:B------:R-:W-:Y:S02]  /*06d0*/  CS2R R24, SRZ ;  /* 0x0000000000187805 */ /* 0x000fe4000001ff00 */
[----:B------:R-:W-:Y:S01]  /*06e0*/  CS2R R26, SRZ ;  /* 0x00000000001a7805 */ /* 0x000fe2000001ff00 */
[----:B----4-:R-:W-:Y:S01]  /*06f0*/  IMAD R15, R10, R19, RZ ;  /* 0x000000130a0f7224 */ /* 0x010fe200078e02ff */
[----:B------:R-:W-:Y:S01]  /*0700*/  IADD3.X R17, PT, PT, R16, UR11, R11, P0, P1 ;  /* 0x0000000b10117c10 */ /* 0x000fe200087e240b */
[C---:B------:R-:W-:Y:S01]  /*0710*/  IMAD R10, R5.reuse, 0x8, R12 ;  /* 0x00000008050a7824 */ /* 0x040fe200078e020c */
[----:B------:R-:W-:Y:S01]  /*0720*/  LEA R76, P0, R12, R71, 0x1 ;  /* 0x000000470c4c7211 */ /* 0x000fe200078008ff */
[C---:B------:R-:W-:Y:S01]  /*0730*/  IMAD.SHL.U32 R9, R6.reuse, 0x2, RZ ;  /* 0x0000000206097824 */ /* 0x040fe200078e00ff */
[----:B------:R-:W0:Y:S01]  /*0740*/  LDCU UR10, c[0x0][0x3a8] ;  /* 0x00007500ff0a77ac */ /* 0x000e220008000800 */
[----:B------:R-:W-:Y:S01]  /*0750*/  IMAD.HI R11, R6, 0x2, RZ ;  /* 0x00000002060b7827 */ /* 0x000fe200078e02ff */
[----:B------:R-:W-:-:S02]  /*0760*/  LEA R6, R5, R10, 0x3 ;  /* 0x0000000a05067211 */ /* 0x000fc400078e18ff */
[----:B--2---:R-:W-:Y:S01]  /*0770*/  IADD3 R62, P4, P5, R14, UR4, R9 ;  /* 0x000000040e3e7c10 */ /* 0x004fe2000fd9e009 */
[----:B------:R-:W-:Y:S01]  /*0780*/  IMAD.HI R14, R13, 0x2, RZ ;  /* 0x000000020d0e7827 */ /* 0x000fe200078e02ff */
[-C--:B------:R-:W-:Y:S01]  /*0790*/  LEA R72, P2, R6, R71.reuse, 0x1 ;  /* 0x0000004706487211 */ /* 0x080fe200078408ff */
[----:B------:R-:W-:Y:S01]  /*07a0*/  UMOV UR4, URZ ;  /* 0x000000ff00047c82 */ /* 0x000fe20008000000 */
[----:B------:R-:W-:Y:S01]  /*07b0*/  LEA R74, P1, R10, R71, 0x1 ;  /* 0x000000470a4a7211 */ /* 0x000fe200078208ff */
[----:B------:R-:W-:Y:S01]  /*07c0*/  IMAD R9, R8, R5, RZ ;  /* 0x0000000508097224 */ /* 0x000fe200078e02ff */
[-C--:B------:R-:W-:Y:S01]  /*07d0*/  LEA.HI.X.SX32 R73, R6, R17.reuse, 0x1, P2 ;  /* 0x0000001106497211 */ /* 0x080fe200010f0eff */
[----:B------:R-:W-:Y:S01]  /*07e0*/  IMAD R13, R19, 0x8, R15 ;  /* 0x00000008130d7824 */ /* 0x000fe200078e020f */
[----:B------:R-:W-:Y:S01]  /*07f0*/  LEA.HI.X.SX32 R77, R12, R17, 0x1, P0 ;  /* 0x000000110c4d7211 */ /* 0x000fe200000f0eff */
[----:B------:R-:W-:Y:S01]  /*0800*/  IMAD R8, R8, R19, RZ ;  /* 0x0000001308087224 */ /* 0x000fe200078e02ff */
[----:B------:R-:W-:Y:S01]  /*0810*/  LEA R70, P3, R9, R71, 0x1 ;  /* 0x0000004709467211 */ /* 0x000fe200078608ff */
[----:B------:R-:W-:Y:S01]  /*0820*/  VIADD R56, R4, 0x8 ;  /* 0x0000000804387836 */ /* 0x000fe20000000000 */
[----:B------:R-:W-:-:S02]  /*0830*/  LEA R6, R19, R13, 0x3 ;  /* 0x0000000d13067211 */ /* 0x000fc400078e18ff */
[-C--:B------:R-:W-:Y:S02]  /*0840*/  LEA.HI.X.SX32 R75, R10, R17.reuse, 0x1, P1 ;  /* 0x000000110a4b7211 */ /* 0x080fe400008f0eff */
[----:B------:R-:W-:Y:S02]  /*0850*/  LEA.HI.X.SX32 R71, R9, R17, 0x1, P3 ;  /* 0x0000001109477211 */ /* 0x000fe400018f0eff */
[----:B------:R-:W-:Y:S01]  /*0860*/  IADD3.X R11, PT, PT, R14, UR5, R11, P4, P5 ;  /* 0x000000050e0b7c10 */ /* 0x000fe2000a7ea40b */
[----:B------:R-:W-:Y:S01]  /*0870*/  UMOV UR5, URZ ;  /* 0x000000ff00057c82 */ /* 0x000fe20008000000 */
[-C--:B------:R-:W-:Y:S02]  /*0880*/  LEA R68, P0, R15, R62.reuse, 0x1 ;  /* 0x0000003e0f447211 */ /* 0x080fe400078008ff */
[-C--:B------:R-:W-:Y:S02]  /*0890*/  LEA R66, P1, R13, R62.reuse, 0x1 ;  /* 0x0000003e0d427211 */ /* 0x080fe400078208ff */
[----:B------:R-:W-:-:S02]  /*08a0*/  LEA R64, P2, R6, R62, 0x1 ;  /* 0x0000003e06407211 */ /* 0x000fc400078408ff */
[----:B------:R-:W-:Y:S02]  /*08b0*/  LEA R62, P3, R8, R62, 0x1 ;  /* 0x0000003e083e7211 */ /* 0x000fe400078608ff */
[-C--:B------:R-:W-:Y:S02]  /*08c0*/  LEA.HI.X.SX32 R65, R6, R11.reuse, 0x1, P2 ;  /* 0x0000000b06417211 */ /* 0x080fe400010f0eff */
[-C--:B------:R-:W-:Y:S02]  /*08d0*/  LEA.HI.X.SX32 R69, R15, R11.reuse, 0x1, P0 ;  /* 0x0000000b0f457211 */ /* 0x080fe400000f0eff */
[-C--:B------:R-:W-:Y:S02]  /*08e0*/  LEA.HI.X.SX32 R67, R13, R11.reuse, 0x1, P1 ;  /* 0x0000000b0d437211 */ /* 0x080fe400008f0eff */
[----:B------:R-:W-:Y:S02]  /*08f0*/  LEA.HI.X.SX32 R63, R8, R11, 0x1, P3 ;  /* 0x0000000b083f7211 */ /* 0x000fe400018f0eff */
[----:B0-----:R-:W-:-:S07]  /*0900*/  MOV R6, RZ ;  /* 0x000000ff00067202 */ /* 0x001fce0000000f00 */
.L_x_1:
[----:B------:R-:W-:-:S04]  /*0910*/  IMAD.WIDE R12, R52, 0x2, R74 ;  /* 0x00000002340c7825 */ /* 0x000fc800078e024a */
[C---:B------:R-:W-:Y:S02]  /*0920*/  IMAD.WIDE R14, R52.reuse, 0x2, R72 ;  /* 0x00000002340e7825 */ /* 0x040fe400078e0248 */
[----:B------:R-:W2:Y:S02]  /*0930*/  LDG.E.U16 R13, desc[UR8][R12.64] ;  /* 0x000000080c0d7981 */ /* 0x000ea4000c1e1500 */
[C---:B------:R-:W-:Y:S02]  /*0940*/  IMAD.WIDE R10, R52.reuse, 0x2, R76 ;  /* 0x00000002340a7825 */ /* 0x040fe400078e024c */
[----:B------:R-:W3:Y:S02]  /*0950*/  LDG.E.U16 R15, desc[UR8][R14.64] ;  /* 0x000000080e0f7981 */ /* 0x000ee4000c1e1500 */
[----:B------:R-:W-:Y:S02]  /*0960*/  IMAD.WIDE R8, R52, 0x2, R70 ;  /* 0x0000000234087825 */ /* 0x000fe400078e0246 */
[----:B------:R0:W4:Y:S04]  /*0970*/  LDG.E.U16 R19, desc[UR8][R10.64] ;  /* 0x000000080a137981 */ /* 0x000128000c1e1500 */
[----:B------:R-:W5:Y:S01]  /*0980*/  LDG.E.U16 R21, desc[UR8][R8.64] ;  /* 0x0000000808157981 */ /* 0x000f62000c1e1500 */
[----:B------:R-:W-:Y:S01]  /*0990*/  BAR.SYNC.DEFER_BLOCKING 0x0 ;  /* 0x0000000000007b1d */ /* 0x000fe20000010000 */
[----:B------:R-:W-:-:S04]  /*09a0*/  IMAD.WIDE R50, R6, 0x2, R66 ;  /* 0x0000000206327825 */ /* 0x000fc800078e0242 */
[----:B------:R-:W-:-:S04]  /*09b0*/  IMAD.WIDE R48, R6, 0x2, R62 ;  /* 0x0000000206307825 */ /* 0x000fc800078e023e */
[----:B0-----:R-:W-:-:S04]  /*09c0*/  IMAD.WIDE R10, R6, 0x2, R64 ;  /* 0x00000002060a7825 */ /* 0x001fc800078e0240 */
[----:B------:R-:W-:Y:S01]  /*09d0*/  IMAD.WIDE R16, R6, 0x2, R68 ;  /* 0x0000000206107825 */ /* 0x000fe200078e0244 */
[----:B--2---:R-:W-:Y:S04]  /*09e0*/  STS.U16 [R2+UR6+0xa00], R13 ;  /* 0x000a000d02007988 */ /* 0x004fe80008000406 */
[----:B---3--:R-:W-:Y:S04]  /*09f0*/  STS.U16 [R2+UR6+0xc00], R15 ;  /* 0x000c000f02007988 */ /* 0x008fe80008000406 */
[----:B----4-:R-:W-:Y:S04]  /*0a00*/  STS.U16 [R2+UR6+0x800], R19 ;  /* 0x0008001302007988 */ /* 0x010fe80008000406 */
[----:B-----5:R-:W-:Y:S01]  /*0a10*/  STS.U16 [R2+UR6+0xe00], R21 ;  /* 0x000e001502007988 */ /* 0x020fe20008000406 */
[----:B------:R-:W-:Y:S06]  /*0a20*/  BAR.SYNC.DEFER_BLOCKING 0x0 ;  /* 0x0000000000007b1d */ /* 0x000fec0000010000 */
[----:B------:R-:W2:Y:S04]  /*0a30*/  LDG.E.U16 R51, desc[UR8][R50.64] ;  /* 0x0000000832337981 */ /* 0x000ea8000c1e1500 */
[----:B------:R-:W3:Y:S04]  /*0a40*/  LDG.E.U16 R49, desc[UR8][R48.64] ;  /* 0x0000000830317981 */ /* 0x000ee8000c1e1500 */
[----:B------:R-:W4:Y:S04]  /*0a50*/  LDG.E.U16 R61, desc[UR8][R16.64] ;  /* 0x00000008103d7981 */ /* 0x000f28000c1e1500 */
[----:B------:R0:W5:Y:S04]  /*0a60*/  LDG.E.U16 R50, desc[UR8][R10.64] ;  /* 0x000000080a327981 */ /* 0x000168000c1e1500 */
[----:B------:R-:W-:Y:S04]  /*0a70*/  LDSM.16.M88.4 R28, [R53+UR6+0x800] ;  /* 0x00080006351c783b */ /* 0x000fe80008000200 */
[----:B------:R-:W-:Y:S04]  /*0a80*/  LDSM.16.MT88.4 R12, [R54+0x400] ;  /* 0x00040000360c783b */ /* 0x000fe80000004200 */
[----:B0-----:R-:W0:Y:S04]  /*0a90*/  LDSM.16.MT88.4 R8, [R54] ;  /* 0x000000003608783b */ /* 0x001e280000004200 */
[----:B------:R-:W1:Y:S04]  /*0aa0*/  LDSM.16.M88.4 R44, [R53+UR6+0xa00] ;  /* 0x000a0006352c783b */ /* 0x000e680008000200 */
[----:B------:R-:W0:Y:S04]  /*0ab0*/  LDSM.16.M88.4 R16, [R53+UR6+0xc00] ;  /* 0x000c00063510783b */ /* 0x000e280008000200 */
[----:B------:R-:W0:Y:S01]  /*0ac0*/  LDSM.16.M88.4 R20, [R53+UR6+0xe00] ;  /* 0x000e00063514783b */ /* 0x000e220008000200 */
[----:B------:R-:W-:Y:S06]  /*0ad0*/  BAR.SYNC.DEFER_BLOCKING 0x0 ;  /* 0x0000000000007b1d */ /* 0x000fec0000010000 */
[----:B--2---:R-:W-:Y:S04]  /*0ae0*/  STS.U16 [R2+UR6+0xa00], R51 ;  /* 0x000a003302007988 */ /* 0x004fe80008000406 */
[----:B---3--:R-:W-:Y:S04]  /*0af0*/  STS.U16 [R2+UR6+0xe00], R49 ;  /* 0x000e003102007988 */ /* 0x008fe80008000406 */
[----:B-----5:R0:W-:Y:S02]  /*0b00*/  STS.U16 [R2+UR6+0xc00], R50 ;  /* 0x000c003202007988 */ /* 0x0201e40008000406 */
[----:B0-----:R-:W-:-:S15]  /*0b10*/  HMMA.16816.F32 R48, R8, R28, RZ ;  /* 0x0000001c0830723c */ /* 0x001fde00000018ff */
[----:B------:R-:W-:-:S05]  /*0b20*/  NOP ;  /* 0x0000000000007918 */ /* 0x000fca0000000000 */
[----:B------:R-:W-:Y:S08]  /*0b30*/  HMMA.16816.F32 R28, R12, R30, R48 ;  /* 0x0000001e0c1c723c */ /* 0x000ff00000001830 */
[----:B-1----:R-:W-:-:S15]  /*0b40*/  HMMA.16816.F32 R48, R8, R44, RZ ;  /* 0x0000002c0830723c */ /* 0x002fde00000018ff */
[----:B------:R-:W-:-:S05]  /*0b50*/  NOP ;  /* 0x0000000000007918 */ /* 0x000fca0000000000 */
[----:B------:R-:W-:Y:S08]  /*0b60*/  HMMA.16816.F32 R44, R12, R46, R48 ;  /* 0x0000002e0c2c723c */ /* 0x000ff00000001830 */
[C---:B------:R-:W-:Y:S08]  /*0b70*/  HMMA.16816.F32 R48, R8.reuse, R16, RZ ;  /* 0x000000100830723c */ /* 0x040ff000000018ff */
[----:B------:R-:W-:-:S12]  /*0b80*/  HMMA.16816.F32 R8, R8, R20, RZ ;  /* 0x000000140808723c */ /* 0x000fd800000018ff */
[C---:B------:R-:W-:Y:S08]  /*0b90*/  HMMA.16816.F32 R48, R12.reuse, R18, R48 ;  /* 0x000000120c30723c */ /* 0x040ff00000001830 */
[----:B------:R-:W-:Y:S01]  /*0ba0*/  HMMA.16816.F32 R8, R12, R22, R8 ;  /* 0x000000160c08723c */ /* 0x000fe20000001808 */
[----:B------:R-:W-:-:S04]  /*0bb0*/  IADD3 R13, P0, PT, R55, UR4, RZ ;  /* 0x00000004370d7c10 */ /* 0x000fc8000ff1e0ff */
[----:B------:R-:W-:Y:S02]  /*0bc0*/  IADD3 R15, P2, PT, R13, 0x9, RZ ;  /* 0x000000090d0f7810 */ /* 0x000fe40007f5e0ff */
[----:B------:R-:W-:Y:S02]  /*0bd0*/  IADD3.X R16, PT, PT, RZ, UR5, RZ, P0, !PT ;  /* 0x00000005ff107c10 */ /* 0x000fe400087fe4ff */
[----:B------:R-:W-:-:S03]  /*0be0*/  ISETP.GT.U32.AND P5, PT, R15, R56, PT ;  /* 0x000000380f00720c */ /* 0x000fc60003fa4070 */
[----:B------:R-:W-:Y:S02]  /*0bf0*/  IMAD.X R14, RZ, RZ, R16, P2 ;  /* 0x000000ffff0e7224 */ /* 0x000fe400010e0610 */
[----:B------:R-:W-:Y:S01]  /*0c00*/  FMUL R12, R47, UR10 ;  /* 0x0000000a2f0c7c20 */ /* 0x000fe20008400000 */
[----:B------:R-:W-:Y:S02]  /*0c10*/  ISETP.GT.U32.AND P1, PT, R15, R4, PT ;  /* 0x000000040f00720c */ /* 0x000fe40003f24070 */
[C---:B------:R-:W-:Y:S02]  /*0c20*/  IADD3 R17, P6, PT, R13.reuse, 0x10, RZ ;  /* 0x000000100d117810 */ /* 0x040fe40007fde0ff */
[----:B------:R-:W-:Y:S02]  /*0c30*/  ISETP.GT.U32.AND.EX P5, PT, R14, RZ, PT, P5 ;  /* 0x000000ff0e00720c */ /* 0x000fe40003fa4150 */
[----:B------:R-:W-:Y:S02]  /*0c40*/  IADD3 R15, P0, PT, R13, 0x11, RZ ;  /* 0x000000110d0f7810 */ /* 0x000fe40007f1e0ff */
[----:B------:R-:W-:-:S02]  /*0c50*/  FSEL R12, R12, -INF , !P5 ;  /* 0xff8000000c0c7808 */ /* 0x000fc40006800000 */
[C---:B------:R-:W-:Y:S02]  /*0c60*/  ISETP.GT.U32.AND P2, PT, R15.reuse, R4, PT ;  /* 0x000000040f00720c */ /* 0x040fe40003f44070 */
[----:B------:R-:W-:Y:S02]  /*0c70*/  ISETP.GT.U32.AND P5, PT, R15, R56, PT ;  /* 0x000000380f00720c */ /* 0x000fe40003fa4070 */
[----:B------:R-:W-:Y:S02]  /*0c80*/  IADD3.X R18, PT, PT, RZ, R16, RZ, P6, !PT ;  /* 0x00000010ff127210 */ /* 0x000fe400037fe4ff */
[----:B------:R-:W-:Y:S02]  /*0c90*/  IADD3 R15, P6, PT, R13, 0x8, RZ ;  /* 0x000000080d0f7810 */ /* 0x000fe40007fde0ff */
[C---:B------:R-:W-:Y:S01]  /*0ca0*/  ISETP.GT.U32.AND P4, PT, R17.reuse, R56, PT ;  /* 0x000000381100720c */ /* 0x040fe20003f84070 */
[----:B------:R-:W-:Y:S01]  /*0cb0*/  FMUL R20, R50, UR10 ;  /* 0x0000000a32147c20 */ /* 0x000fe20008400000 */
[-C--:B------:R-:W-:Y:S01]  /*0cc0*/  ISETP.GT.U32.AND P3, PT, R17, R4.reuse, PT ;  /* 0x000000041100720c */ /* 0x080fe20003f64070 */
[----:B------:R-:W-:Y:S01]  /*0cd0*/  IMAD.X R17, RZ, RZ, R16, P6 ;  /* 0x000000ffff117224 */ /* 0x000fe200030e0610 */
[----:B------:R-:W-:-:S02]  /*0ce0*/  ISETP.GT.U32.AND P6, PT, R15, R4, PT ;  /* 0x000000040f00720c */ /* 0x000fc40003fc4070 */
[----:B------:R-:W-:Y:S02]  /*0cf0*/  ISETP.GT.U32.AND.EX P4, PT, R18, RZ, PT, P4 ;  /* 0x000000ff1200720c */ /* 0x000fe40003f84140 */
[----:B------:R-:W-:Y:S02]  /*0d00*/  ISETP.GT.U32.AND.EX P6, PT, R17, RZ, PT, P6 ;  /* 0x000000ff1100720c */ /* 0x000fe40003fc4160 */
[----:B------:R-:W-:Y:S02]  /*0d10*/  FSEL R20, R20, -INF , !P4 ;  /* 0xff80000014147808 */ /* 0x000fe40006000000 */
[----:B------:R-:W-:Y:S02]  /*0d20*/  IADD3 R17, P4, PT, R13, 0x18, RZ ;  /* 0x000000180d117810 */ /* 0x000fe40007f9e0ff */
[----:B------:R-:W-:Y:S01]  /*0d30*/  IADD3.X R19, PT, PT, RZ, R16, RZ, P0, !PT ;  /* 0x00000010ff137210 */ /* 0x000fe200007fe4ff */
[----:B------:R-:W-:Y:S01]  /*0d40*/  FMUL R22, R51, UR10 ;  /* 0x0000000a33167c20 */ /* 0x000fe20008400000 */
[----:B------:R-:W-:Y:S01]  /*0d50*/  ISETP.GT.U32.AND P0, PT, R17, R56, PT ;  /* 0x000000381100720c */ /* 0x000fe20003f04070 */
[----:B------:R-:W-:Y:S01]  /*0d60*/  IMAD.X R23, RZ, RZ, R16, P4 ;  /* 0x000000ffff177224 */ /* 0x000fe200020e0610 */
[----:B------:R-:W-:Y:S01]  /*0d70*/  ISETP.GT.U32.AND.EX P5, PT, R19, RZ, PT, P5 ;  /* 0x000000ff1300720c */ /* 0x000fe20003fa4150 */
[----:B------:R-:W-:-:S03]  /*0d80*/  FMUL R10, R10, UR10 ;  /* 0x0000000a0a0a7c20 */ /* 0x000fc60008400000 */
[----:B------:R-:W-:Y:S02]  /*0d90*/  ISETP.GT.U32.AND.EX P0, PT, R23, RZ, PT, P0 ;  /* 0x000000ff1700720c */ /* 0x000fe40003f04100 */
[----:B------:R-:W-:Y:S02]  /*0da0*/  FSEL R22, R22, -INF , !P5 ;  /* 0xff80000016167808 */ /* 0x000fe40006800000 */
[----:B------:R-:W-:Y:S02]  /*0db0*/  ISETP.GT.U32.AND P5, PT, R13, R56, PT ;  /* 0x000000380d00720c */ /* 0x000fe40003fa4070 */
[----:B------:R-:W-:Y:S01]  /*0dc0*/  FSEL R21, R10, -INF , !P0 ;  /* 0xff8000000a157808 */ /* 0x000fe20004000000 */
[----:B------:R-:W-:Y:S01]  /*0dd0*/  FMUL R10, R30, UR10 ;  /* 0x0000000a1e0a7c20 */ /* 0x000fe20008400000 */
[----:B------:R-:W-:Y:S01]  /*0de0*/  ISETP.GT.U32.AND.EX P5, PT, R16, RZ, PT, P5 ;  /* 0x000000ff1000720c */ /* 0x000fe20003fa4150 */
[----:B------:R-:W-:-:S03]  /*0df0*/  FMUL R15, R44, UR10 ;  /* 0x0000000a2c0f7c20 */ /* 0x000fc60008400000 */
[----:B------:R-:W-:Y:S02]  /*0e00*/  FSEL R10, R10, -INF , !P5 ;  /* 0xff8000000a0a7808 */ /* 0x000fe40006800000 */
[----:B------:R-:W-:Y:S02]  /*0e10*/  ISETP.GE.U32.AND P5, PT, R13, R56, PT ;  /* 0x000000380d00720c */ /* 0x000fe40003fa6070 */
[----:B------:R-:W-:Y:S02]  /*0e20*/  FSEL R15, R15, -INF , !P6 ;  /* 0xff8000000f0f7808 */ /* 0x000fe40007000000 */
[CC--:B------:R-:W-:Y:S02]  /*0e30*/  ISETP.GT.U32.AND P4, PT, R13.reuse, R4.reuse, PT ;  /* 0x000000040d00720c */ /* 0x0c0fe40003f84070 */
[C---:B------:R-:W-:Y:S02]  /*0e40*/  ISETP.GE.U32.AND P0, PT, R13.reuse, R4, PT ;  /* 0x000000040d00720c */ /* 0x040fe40003f06070 */
[----:B------:R-:W-:Y:S01]  /*0e50*/  IADD3 R47, P6, PT, R13, 0x19, RZ ;  /* 0x000000190d2f7810 */ /* 0x000fe20007fde0ff */
[----:B------:R-:W-:Y:S01]  /*0e60*/  FMUL R13, R31, UR10 ;  /* 0x0000000a1f0d7c20 */ /* 0x000fe20008400000 */
[----:B------:R-:W-:-:S02]  /*0e70*/  ISETP.GE.U32.AND.EX P5, PT, R16, RZ, PT, P5 ;  /* 0x000000ff1000720c */ /* 0x000fc40003fa6150 */
[----:B------:R-:W-:Y:S02]  /*0e80*/  IADD3.X R30, PT, PT, RZ, R16, RZ, P6, !PT ;  /* 0x00000010ff1e7210 */ /* 0x000fe400037fe4ff */
[C---:B------:R-:W-:Y:S02]  /*0e90*/  ISETP.GT.U32.AND.EX P4, PT, R16.reuse, RZ, PT, P4 ;  /* 0x000000ff1000720c */ /* 0x040fe40003f84140 */
[----:B------:R-:W-:Y:S01]  /*0ea0*/  ISETP.GE.U32.AND.EX P0, PT, R16, RZ, PT, P0 ;  /* 0x000000ff1000720c */ /* 0x000fe20003f06100 */
[----:B------:R-:W-:Y:S01]  /*0eb0*/  FMUL R16, R46, UR10 ;  /* 0x0000000a2e107c20 */ /* 0x000fe20008400000 */
[----:B------:R-:W-:Y:S02]  /*0ec0*/  FSEL R13, R13, -INF , !P5 ;  /* 0xff8000000d0d7808 */ /* 0x000fe40006800000 */
[----:B------:R-:W-:Y:S01]  /*0ed0*/  ISETP.GT.U32.AND P5, PT, R47, R56, PT ;  /* 0x000000382f00720c */ /* 0x000fe20003fa4070 */
[----:B------:R-:W-:Y:S01]  /*0ee0*/  FMUL R11, R11, UR10 ;  /* 0x0000000a0b0b7c20 */ /* 0x000fe20008400000 */
[----:B------:R-:W-:-:S02]  /*0ef0*/  FSEL R16, R16, -INF , !P4 ;  /* 0xff80000010107808 */ /* 0x000fc40006000000 */
[----:B------:R-:W-:-:S04]  /*0f00*/  ISETP.GT.U32.AND.EX P5, PT, R30, RZ, PT, P5 ;  /* 0x000000ff1e00720c */ /* 0x000fc80003fa4150 */
[----:B------:R-:W-:Y:S02]  /*0f10*/  FSEL R50, R11, -INF , !P5 ;  /* 0xff8000000b327808 */ /* 0x000fe40006800000 */
[----:B------:R-:W-:-:S04]  /*0f20*/  FMNMX3 R11, R10, R13, R16, !PT ;  /* 0x0000000d0a0b7276 */ /* 0x000fc80007800010 */
[----:B------:R-:W-:Y:S02]  /*0f30*/  FMNMX3 R11, R11, R12, R20, !PT ;  /* 0x0000000c0b0b7276 */ /* 0x000fe40007800014 */
[----:B------:R-:W-:Y:S02]  /*0f40*/  ISETP.GT.U32.AND P6, PT, R17, R4, PT ;  /* 0x000000041100720c */ /* 0x000fe40003fc4070 */
[----:B------:R-:W-:Y:S01]  /*0f50*/  FMNMX3 R11, R11, R22, R21, !PT ;  /* 0x000000160b0b7276 */ /* 0x000fe20007800015 */
[----:B------:R-:W-:Y:S01]  /*0f60*/  FMUL R17, R28, UR10 ;  /* 0x0000000a1c117c20 */ /* 0x000fe20008400000 */
[----:B------:R-:W-:Y:S01]  /*0f70*/  ISETP.GT.U32.AND.EX P3, PT, R18, RZ, PT, P3 ;  /* 0x000000ff1200720c */ /* 0x000fe20003f64130 */
[----:B------:R-:W-:Y:S01]  /*0f80*/  FMUL R18, R29, UR10 ;  /* 0x0000000a1d127c20 */ /* 0x000fe20008400000 */
[----:B------:R-:W-:Y:S02]  /*0f90*/  FMNMX R11, R50, R11, !PT ;  /* 0x0000000b320b7209 */ /* 0x000fe40007800000 */
[----:B------:R-:W-:Y:S01]  /*0fa0*/  ISETP.GT.U32.AND.EX P1, PT, R14, RZ, PT, P1 ;  /* 0x000000ff0e00720c */ /* 0x000fe20003f24110 */
[----:B------:R-:W-:Y:S01]  /*0fb0*/  FMUL R14, R45, UR10 ;  /* 0x0000000a2d0e7c20 */ /* 0x000fe20008400000 */
[----:B------:R-:W-:Y:S01]  /*0fc0*/  ISETP.GT.U32.AND.EX P6, PT, R23, RZ, PT, P6 ;  /* 0x000000ff1700720c */ /* 0x000fe20003fc4160 */
[----:B------:R-:W-:Y:S01]  /*0fd0*/  FMUL R23, R48, UR10 ;  /* 0x0000000a30177c20 */ /* 0x000fe20008400000 */
[----:B------:R-:W-:Y:S01]  /*0fe0*/  FSEL R17, R17, -INF , !P4 ;  /* 0xff80000011117808 */ /* 0x000fe20006000000 */
[----:B------:R-:W0:Y:S01]  /*0ff0*/  SHFL.BFLY PT, R28, R11, 0x2, 0x1f ;  /* 0x0c401f000b1c7f89 */ /* 0x000e2200000e0000 */
[----:B------:R-:W-:Y:S01]  /*1000*/  FSEL R18, R18, -INF , !P0 ;  /* 0xff80000012127808 */ /* 0x000fe20004000000 */
[----:B------:R-:W-:Y:S01]  /*1010*/  FMUL R48, R49, UR10 ;  /* 0x0000000a31307c20 */ /* 0x000fe20008400000 */
[----:B------:R-:W-:Y:S01]  /*1020*/  ISETP.GT.U32.AND.EX P2, PT, R19, RZ, PT, P2 ;  /* 0x000000ff1300720c */ /* 0x000fe20003f44120 */
[----:B------:R-:W-:Y:S01]  /*1030*/  FMUL R8, R8, UR10 ;  /* 0x0000000a08087c20 */ /* 0x000fe20008400000 */
[----:B------:R-:W-:-:S02]  /*1040*/  ISETP.GT.U32.AND P5, PT, R47, R4, PT ;  /* 0x000000042f00720c */ /* 0x000fc40003fa4070 */
[----:B------:R-:W-:Y:S02]  /*1050*/  FSEL R14, R14, -INF , !P1 ;  /* 0xff8000000e0e7808 */ /* 0x000fe40004800000 */
[----:B------:R-:W-:Y:S02]  /*1060*/  FSEL R23, R23, -INF , !P3 ;  /* 0xff80000017177808 */ /* 0x000fe40005800000 */
[----:B------:R-:W-:Y:S01]  /*1070*/  FMNMX3 R19, R17, R18, R15, !PT ;  /* 0x0000001211137276 */ /* 0x000fe2000780000f */
[----:B------:R-:W-:Y:S01]  /*1080*/  FMUL R9, R9, UR10 ;  /* 0x0000000a09097c20 */ /* 0x000fe20008400000 */
[----:B------:R-:W-:Y:S02]  /*1090*/  ISETP.GT.U32.AND.EX P5, PT, R30, RZ, PT, P5 ;  /* 0x000000ff1e00720c */ /* 0x000fe40003fa4150 */
[----:B------:R-:W-:Y:S02]  /*10a0*/  FSEL R48, R48, -INF , !P2 ;  /* 0xff80000030307808 */ /* 0x000fe40005000000 */
[----:B------:R-:W-:-:S02]  /*10b0*/  FSEL R51, R8, -INF , !P6 ;  /* 0xff80000008337808 */ /* 0x000fc40007000000 */
[----:B------:R-:W-:Y:S02]  /*10c0*/  FMNMX3 R19, R19, R14, R23, !PT ;  /* 0x0000000e13137276 */ /* 0x000fe40007800017 */
[----:B------:R-:W-:Y:S02]  /*10d0*/  FSEL R49, R9, -INF , !P5 ;  /* 0xff80000009317808 */ /* 0x000fe40006800000 */
[----:B------:R-:W-:-:S04]  /*10e0*/  FMNMX3 R8, R19, R48, R51, !PT ;  /* 0x0000003013087276 */ /* 0x000fc80007800033 */
[----:B------:R-:W-:-:S05]  /*10f0*/  FMNMX R8, R49, R8, !PT ;  /* 0x0000000831087209 */ /* 0x000fca0007800000 */
[----:B------:R-:W1:Y:S01]  /*1100*/  SHFL.BFLY PT, R9, R8, 0x2, 0x1f ;  /* 0x0c401f0008097f89 */ /* 0x000e6200000e0000 */
[----:B0-----:R-:W-:-:S05]  /*1110*/  FMNMX R19, R11, R28, !PT ;  /* 0x0000001c0b137209 */ /* 0x001fca0007800000 */
[----:B------:R-:W0:Y:S01]  /*1120*/  SHFL.BFLY PT, R45, R19, 0x1, 0x1f ;  /* 0x0c201f00132d7f89 */ /* 0x000e2200000e0000 */
[----:B-1----:R-:W-:-:S05]  /*1130*/  FMNMX R46, R8, R9, !PT ;  /* 0x00000009082e7209 */ /* 0x002fca0007800000 */
[----:B------:R-:W1:Y:S01]  /*1140*/  SHFL.BFLY PT, R11, R46, 0x1, 0x1f ;  /* 0x0c201f002e0b7f89 */ /* 0x000e6200000e0000 */
[----:B0-----:R-:W-:-:S05]  /*1150*/  FMNMX3 R45, R19, R45, R60, !PT ;  /* 0x0000002d132d7276 */ /* 0x001fca000780003c */
[--C-:B------:R-:W-:Y:S01]  /*1160*/  FADD R10, R10, -R45.reuse ;  /* 0x8000002d0a0a7221 */ /* 0x100fe20000000000 */
[--C-:B------:R-:W-:Y:S01]  /*1170*/  FADD R9, R13, -R45.reuse ;  /* 0x8000002d0d097221 */ /* 0x100fe20000000000 */
[----:B----4-:R0:W-:Y:S02]  /*1180*/  STS.U16 [R2+UR6+0x800], R61 ;  /* 0x0008003d02007988 */ /* 0x0101e40008000406 */
[----:B------:R-:W-:Y:S01]  /*1190*/  FMUL R28, R10, 1.4426950216293334961 ;  /* 0x3fb8aa3b0a1c7820 */ /* 0x000fe20000400000 */
[----:B------:R-:W-:Y:S01]  /*11a0*/  FMUL R10, R9, 1.4426950216293334961 ;  /* 0x3fb8aa3b090a7820 */ /* 0x000fe20000400000 */
[----:B------:R-:W-:Y:S02]  /*11b0*/  FADD R12, R12, -R45 ;  /* 0x8000002d0c0c7221 */ /* 0x000fe40000000000 */
[----:B------:R-:W-:Y:S02]  /*11c0*/  MUFU.EX2 R13, R28 ;  /* 0x0000001c000d7308 */ /* 0x000fe40000000800 */
[----:B------:R-:W-:-:S06]  /*11d0*/  FMUL R12, R12, 1.4426950216293334961 ;  /* 0x3fb8aa3b0c0c7820 */ /* 0x000fcc0000400000 */
[----:B------:R-:W2:Y:S01]  /*11e0*/  MUFU.EX2 R10, R10 ;  /* 0x0000000a000a7308 */ /* 0x000ea20000000800 */
[----:B-1----:R-:W-:Y:S01]  /*11f0*/  FMNMX3 R46, R46, R11, R59, !PT ;  /* 0x0000000b2e2e7276 */ /* 0x002fe2000780003b */
[----:B------:R-:W-:-:S04]  /*1200*/  FADD R8, -R45, R60 ;  /* 0x0000003c2d087221 */ /* 0x000fc80000000100 */
[--C-:B------:R-:W-:Y:S02]  /*1210*/  FADD R15, R15, -R46.reuse ;  /* 0x8000002e0f0f7221 */ /* 0x100fe40000000000 */
[----:B------:R1:W-:Y:S01]  /*1220*/  MUFU.EX2 R60, R12 ;  /* 0x0000000c003c7308 */ /* 0x0003e20000000800 */
[----:B------:R-:W-:Y:S01]  /*1230*/  FADD R14, R14, -R46 ;  /* 0x8000002e0e0e7221 */ /* 0x000fe20000000000 */
[----:B------:R-:W-:-:S03]  /*1240*/  FMUL R15, R15, 1.4426950216293334961 ;  /* 0x3fb8aa3b0f0f7820 */ /* 0x000fc60000400000 */
[----:B------:R-:W-:Y:S01]  /*1250*/  FMUL R14, R14, 1.4426950216293334961 ;  /* 0x3fb8aa3b0e0e7820 */ /* 0x000fe20000400000 */
[----:B-1----:R-:W-:-:S04]  /*1260*/  FADD R12, -R46, R59 ;  /* 0x0000003b2e0c7221 */ /* 0x002fc80000000100 */
[----:B------:R-:W-:Y:S01]  /*1270*/  FMUL R12, R12, 1.4426950216293334961 ;  /* 0x3fb8aa3b0c0c7820 */ /* 0x000fe20000400000 */
[----:B--2---:R-:W-:Y:S01]  /*1280*/  F2FP.F16.F32.PACK_AB R29, R10, R13 ;  /* 0x0000000d0a1d723e */ /* 0x004fe200000000ff */
[----:B0-----:R-:W-:Y:S01]  /*1290*/  MUFU.EX2 R61, R15 ;  /* 0x0000000f003d7308 */ /* 0x001fe20000000800 */
[----:B------:R-:W-:-:S07]  /*12a0*/  FADD R10, R13, R10 ;  /* 0x0000000a0d0a7221 */ /* 0x000fce0000000000 */
[----:B------:R-:W-:Y:S01]  /*12b0*/  MUFU.EX2 R47, R12 ;  /* 0x0000000c002f7308 */ /* 0x000fe20000000800 */
[----:B------:R-:W-:-:S07]  /*12c0*/  FADD R16, R16, -R45 ;  /* 0x8000002d10107221 */ /* 0x000fce0000000000 */
[----:B------:R0:W1:Y:S01]  /*12d0*/  MUFU.EX2 R59, R14 ;  /* 0x0000000e003b7308 */ /* 0x0000620000000800 */
[----:B------:R-:W-:Y:S01]  /*12e0*/  BAR.SYNC.DEFER_BLOCKING 0x0 ;  /* 0x0000000000007b1d */ /* 0x000fe20000010000 */
[--C-:B------:R-:W-:Y:S01]  /*12f0*/  FADD R17, R17, -R46.reuse ;  /* 0x8000002e11117221 */ /* 0x100fe20000000000 */
[----:B------:R-:W-:Y:S01]  /*1300*/  FADD R18, R18, -R46 ;  /* 0x8000002e12127221 */ /* 0x000fe20000000000 */
[----:B------:R-:W-:Y:S01]  /*1310*/  FMUL R44, R8, 1.4426950216293334961 ;  /* 0x3fb8aa3b082c7820 */ /* 0x000fe20000400000 */
[----:B------:R-:W-:Y:S01]  /*1320*/  FMUL R9, R16, 1.4426950216293334961 ;  /* 0x3fb8aa3b10097820 */ /* 0x000fe20000400000 */
[----:B------:R-:W-:Y:S01]  /*1330*/  FMUL R11, R17, 1.4426950216293334961 ;  /* 0x3fb8aa3b110b7820 */ /* 0x000fe20000400000 */
[----:B------:R-:W-:Y:S01]  /*1340*/  FMUL R8, R18, 1.4426950216293334961 ;  /* 0x3fb8aa3b12087820 */ /* 0x000fe20000400000 */
[----:B0-----:R-:W0:Y:S03]  /*1350*/  LDSM.16.M88.4 R12, [R53+UR6+0xa00] ;  /* 0x000a0006350c783b */ /* 0x001e260008000200 */
[----:B------:R-:W2:Y:S01]  /*1360*/  MUFU.EX2 R9, R9 ;  /* 0x0000000900097308 */ /* 0x000ea20000000800 */
[----:B-1----:R-:W-:Y:S01]  /*1370*/  F2FP.F16.F32.PACK_AB R30, R59, R61 ;  /* 0x0000003d3b1e723e */ /* 0x002fe200000000ff */
[C---:B------:R-:W-:Y:S01]  /*1380*/  FMUL R36, R47.reuse, R36 ;  /* 0x000000242f247220 */ /* 0x040fe20000400000 */
[----:B------:R-:W-:Y:S01]  /*1390*/  FMUL R37, R47, R37 ;  /* 0x000000252f257220 */ /* 0x000fe20000400000 */
[----:B------:R-:W1:Y:S04]  /*13a0*/  LDSM.16.M88.4 R16, [R53+UR6+0x800] ;  /* 0x000800063510783b */ /* 0x000e680008000200 */
[----:B------:R-:W3:Y:S08]  /*13b0*/  MUFU.EX2 R44, R44 ;  /* 0x0000002c002c7308 */ /* 0x000ef00000000800 */
[----:B------:R-:W-:Y:S08]  /*13c0*/  MUFU.EX2 R11, R11 ;  /* 0x0000000b000b7308 */ /* 0x000ff00000000800 */
[----:B------:R-:W4:Y:S01]  /*13d0*/  MUFU.EX2 R8, R8 ;  /* 0x0000000800087308 */ /* 0x000f220000000800 */
[----:B--2---:R-:W-:Y:S01]  /*13e0*/  F2FP.F16.F32.PACK_AB R31, R60, R9 ;  /* 0x000000093c1f723e */ /* 0x004fe200000000ff */
[C---:B---3--:R-:W-:Y:S01]  /*13f0*/  FMUL R38, R44.reuse, R38 ;  /* 0x000000262c267220 */ /* 0x048fe20000400000 */
[----:B------:R-:W-:Y:S01]  /*1400*/  FMUL R39, R44, R39 ;  /* 0x000000272c277220 */ /* 0x000fe20000400000 */
[----:B----4-:R-:W-:-:S07]  /*1410*/  F2FP.F16.F32.PACK_AB R28, R8, R11 ;  /* 0x0000000b081c723e */ /* 0x010fce00000000ff */
[----:B0-----:R-:W-:Y:S01]  /*1420*/  HMMA.16816.F32 R36, R28, R12, R36 ;  /* 0x0000000c1c24723c */ /* 0x001fe20000001824 */
[----:B------:R-:W-:Y:S01]  /*1430*/  FADD R12, R11, R8 ;  /* 0x000000080b0c7221 */ /* 0x000fe20000000000 */
[----:B------:R-:W-:Y:S02]  /*1440*/  FADD R13, R9, R10 ;  /* 0x0000000a090d7221 */ /* 0x000fe40000000000 */
[----:B------:R-:W0:Y:S01]  /*1450*/  LDSM.16.M88.4 R8, [R53+UR6+0xc00] ;  /* 0x000c00063508783b */ /* 0x000e220008000200 */
[C---:B------:R-:W-:Y:S01]  /*1460*/  FMUL R34, R44.reuse, R34 ;  /* 0x000000222c227220 */ /* 0x040fe20000400000 */
[C---:B------:R-:W-:Y:S01]  /*1470*/  FMUL R35, R44.reuse, R35 ;  /* 0x000000232c237220 */ /* 0x040fe20000400000 */
[C---:B------:R-:W-:Y:S01]  /*1480*/  FMUL R32, R47.reuse, R32 ;  /* 0x000000202f207220 */ /* 0x040fe20000400000 */
[C---:B------:R-:W-:Y:S01]  /*1490*/  FMUL R33, R47.reuse, R33 ;  /* 0x000000212f217220 */ /* 0x040fe20000400000 */
[C---:B------:R-:W-:Y:S01]  /*14a0*/  FMUL R42, R44.reuse, R42 ;  /* 0x0000002a2c2a7220 */ /* 0x040fe20000400000 */
[----:B------:R-:W-:Y:S01]  /*14b0*/  FMUL R43, R44, R43 ;  /* 0x0000002b2c2b7220 */ /* 0x000fe20000400000 */
[C---:B------:R-:W-:Y:S01]  /*14c0*/  FMUL R40, R47.reuse, R40 ;  /* 0x000000282f287220 */ /* 0x040fe20000400000 */
[----:B------:R-:W-:Y:S01]  /*14d0*/  FMUL R41, R47, R41 ;  /* 0x000000292f297220 */ /* 0x000fe20000400000 */
[--C-:B------:R-:W-:Y:S01]  /*14e0*/  FADD R20, R20, -R45.reuse ;  /* 0x8000002d14147221 */ /* 0x100fe20000000000 */
[----:B------:R-:W-:Y:S01]  /*14f0*/  FADD R23, R23, -R46 ;  /* 0x8000002e17177221 */ /* 0x000fe20000000000 */
[--C-:B------:R-:W-:Y:S01]  /*1500*/  FADD R22, R22, -R45.reuse ;  /* 0x8000002d16167221 */ /* 0x100fe20000000000 */
[----:B------:R-:W-:-:S02]  /*1510*/  FADD R21, R21, -R45 ;  /* 0x8000002d15157221 */ /* 0x000fc40000000000 */
[----:B------:R-:W-:Y:S01]  /*1520*/  FMUL R23, R23, 1.4426950216293334961 ;  /* 0x3fb8aa3b17177820 */ /* 0x000fe20000400000 */
[----:B-1----:R-:W-:Y:S01]  /*1530*/  HMMA.16816.F32 R40, R28, R16, R40 ;  /* 0x000000101c28723c */ /* 0x002fe20000001828 */
[----:B------:R-:W-:Y:S01]  /*1540*/  FMUL R16, R22, 1.4426950216293334961 ;  /* 0x3fb8aa3b16107820 */ /* 0x000fe20000400000 */
[----:B------:R-:W-:Y:S01]  /*1550*/  FADD R50, R50, -R45 ;  /* 0x8000002d32327221 */ /* 0x000fe20000000000 */
[----:B------:R-:W-:Y:S01]  /*1560*/  FADD R22, R60, R13 ;  /* 0x0000000d3c167221 */ /* 0x000fe20000000000 */
[----:B------:R-:W-:-:S03]  /*1570*/  FADD R13, R49, -R46 ;  /* 0x8000002e310d7221 */ /* 0x000fc60000000000 */
[----:B------:R-:W-:Y:S01]  /*1580*/  MUFU.EX2 R16, R16 ;  /* 0x0000001000107308 */ /* 0x000fe20000000800 */
[----:B------:R-:W-:Y:S01]  /*1590*/  FMUL R17, R50, 1.4426950216293334961 ;  /* 0x3fb8aa3b32117820 */ /* 0x000fe20000400000 */
[----:B------:R-:W-:Y:S01]  /*15a0*/  FMUL R50, R13, 1.4426950216293334961 ;  /* 0x3fb8aa3b0d327820 */ /* 0x000fe20000400000 */
[----:B0-----:R-:W-:Y:S01]  /*15b0*/  HMMA.16816.F32 R32, R28, R8, R32 ;  /* 0x000000081c20723c */ /* 0x001fe20000001820 */
[----:B------:R-:W-:Y:S01]  /*15c0*/  FMUL R9, R20, 1.4426950216293334961 ;  /* 0x3fb8aa3b14097820 */ /* 0x000fe20000400000 */
[--C-:B------:R-:W-:Y:S01]  /*15d0*/  FADD R20, R48, -R46.reuse ;  /* 0x8000002e30147221 */ /* 0x100fe20000000000 */
[----:B------:R-:W-:Y:S02]  /*15e0*/  FMUL R8, R21, 1.4426950216293334961 ;  /* 0x3fb8aa3b15087820 */ /* 0x000fe40000400000 */
[----:B------:R-:W-:Y:S01]  /*15f0*/  MUFU.EX2 R48, R23 ;  /* 0x0000001700307308 */ /* 0x000fe20000000800 */
[----:B------:R-:W-:Y:S01]  /*1600*/  FMUL R21, R20, 1.4426950216293334961 ;  /* 0x3fb8aa3b14157820 */ /* 0x000fe20000400000 */
[----:B------:R-:W-:-:S06]  /*1610*/  FADD R20, R51, -R46 ;  /* 0x8000002e33147221 */ /* 0x000fcc0000000000 */
[----:B------:R-:W0:Y:S01]  /*1620*/  MUFU.EX2 R9, R9 ;  /* 0x0000000900097308 */ /* 0x000e220000000800 */
[----:B------:R-:W-:Y:S01]  /*1630*/  FMUL R60, R20, 1.4426950216293334961 ;  /* 0x3fb8aa3b143c7820 */ /* 0x000fe20000400000 */
[----:B------:R-:W-:-:S06]  /*1640*/  FADD R12, R61, R12 ;  /* 0x0000000c3d0c7221 */ /* 0x000fcc0000000000 */
[----:B------:R1:W2:Y:S01]  /*1650*/  MUFU.EX2 R51, R21 ;  /* 0x0000001500337308 */ /* 0x0002a20000000800 */
[----:B------:R-:W-:-:S07]  /*1660*/  FADD R59, R59, R12 ;  /* 0x0000000c3b3b7221 */ /* 0x000fce0000000000 */
[----:B------:R-:W3:Y:S08]  /*1670*/  MUFU.EX2 R8, R8 ;  /* 0x0000000800087308 */ /* 0x000ef00000000800 */
[----:B------:R-:W4:Y:S01]  /*1680*/  MUFU.EX2 R49, R60 ;  /* 0x0000003c00317308 */ /* 0x000f220000000800 */
[----:B0-----:R-:W-:Y:S01]  /*1690*/  FADD R13, R9, R22 ;  /* 0x00000016090d7221 */ /* 0x001fe20000000000 */
[----:B------:R-:W-:Y:S01]  /*16a0*/  FADD R12, R48, R59 ;  /* 0x0000003b300c7221 */ /* 0x000fe20000000000 */
[----:B-1----:R-:W0:Y:S05]  /*16b0*/  LDSM.16.M88.4 R20, [R53+UR6+0xe00] ;  /* 0x000e00063514783b */ /* 0x002e2a0008000200 */
[----:B------:R-:W1:Y:S08]  /*16c0*/  MUFU.EX2 R17, R17 ;  /* 0x0000001100117308 */ /* 0x000e700000000800 */
[----:B------:R-:W5:Y:S01]  /*16d0*/  MUFU.EX2 R50, R50 ;  /* 0x0000003200327308 */ /* 0x000f620000000800 */
[----:B------:R-:W-:Y:S01]  /*16e0*/  FADD R13, R16, R13 ;  /* 0x0000000d100d7221 */ /* 0x000fe20000000000 */
[----:B--2---:R-:W-:-:S03]  /*16f0*/  FADD R12, R51, R12 ;  /* 0x0000000c330c7221 */ /* 0x004fc60000000000 */
[----:B---3--:R-:W-:Y:S01]  /*1700*/  FADD R59, R8, R13 ;  /* 0x0000000d083b7221 */ /* 0x008fe20000000000 */
[----:B----4-:R-:W-:-:S03]  /*1710*/  FADD R13, R49, R12 ;  /* 0x0000000c310d7221 */ /* 0x010fc60000000000 */
[----:B-1----:R-:W-:Y:S01]  /*1720*/  FADD R59, R17, R59 ;  /* 0x0000003b113b7221 */ /* 0x002fe20000000000 */
[----:B-----5:R-:W-:-:S04]  /*1730*/  FADD R60, R50, R13 ;  /* 0x0000000d323c7221 */ /* 0x020fc80000000000 */
[----:B------:R-:W1:Y:S04]  /*1740*/  SHFL.BFLY PT, R12, R59, 0x2, 0x1f ;  /* 0x0c401f003b0c7f89 */ /* 0x000e6800000e0000 */
[----:B------:R-:W2:Y:S01]  /*1750*/  SHFL.BFLY PT, R13, R60, 0x2, 0x1f ;  /* 0x0c401f003c0d7f89 */ /* 0x000ea200000e0000 */
[C---:B------:R-:W-:Y:S01]  /*1760*/  FMUL R26, R44.reuse, R26 ;  /* 0x0000001a2c1a7220 */ /* 0x040fe20000400000 */
[----:B------:R-:W-:Y:S01]  /*1770*/  FMUL R27, R44, R27 ;  /* 0x0000001b2c1b7220 */ /* 0x000fe20000400000 */
[C---:B------:R-:W-:Y:S01]  /*1780*/  FMUL R24, R47.reuse, R24 ;  /* 0x000000182f187220 */ /* 0x040fe20000400000 */
[----:B------:R-:W-:Y:S01]  /*1790*/  FMUL R25, R47, R25 ;  /* 0x000000192f197220 */ /* 0x000fe20000400000 */
[----:B------:R-:W-:-:S06]  /*17a0*/  UIADD3 UR4, UP0, UPT, UR4, 0x20, URZ ;  /* 0x0000002004047890 */ /* 0x000fcc000ff1e0ff */
[----:B0-----:R-:W-:Y:S01]  /*17b0*/  HMMA.16816.F32 R24, R28, R20, R24 ;  /* 0x000000141c18723c */ /* 0x001fe20000001818 */
[----:B------:R-:W-:Y:S01]  /*17c0*/  F2FP.F16.F32.PACK_AB R29, R16, R9 ;  /* 0x00000009101d723e */ /* 0x000fe200000000ff */
[----:B------:R-:W-:Y:S01]  /*17d0*/  UIADD3.X UR5, UPT, UPT, URZ, UR5, URZ, UP0, !UPT ;  /* 0x00000005ff057290 */ /* 0x000fe200087fe4ff */
[----:B-1----:R-:W-:Y:S01]  /*17e0*/  FADD R12, R59, R12 ;  /* 0x0000000c3b0c7221 */ /* 0x002fe20000000000 */
[----:B--2---:R-:W-:-:S04]  /*17f0*/  FADD R13, R60, R13 ;  /* 0x0000000d3c0d7221 */ /* 0x004fc80000000000 */
[----:B------:R-:W0:Y:S04]  /*1800*/  SHFL.BFLY PT, R9, R12, 0x1, 0x1f ;  /* 0x0c201f000c097f89 */ /* 0x000e2800000e0000 */
[----:B------:R-:W1:Y:S01]  /*1810*/  SHFL.BFLY PT, R16, R13, 0x1, 0x1f ;  /* 0x0c201f000d107f89 */ /* 0x000e6200000e0000 */
[----:B------:R-:W-:Y:S01]  /*1820*/  F2FP.F16.F32.PACK_AB R31, R17, R8 ;  /* 0x00000008111f723e */ /* 0x000fe200000000ff */
[----:B------:R-:W-:Y:S01]  /*1830*/  IMAD.U32 R8, RZ, RZ, UR5 ;  /* 0x00000005ff087e24 */ /* 0x000fe2000f8e00ff */
[----:B------:R-:W-:-:S04]  /*1840*/  ISETP.LE.U32.AND P0, PT, R3, UR4, PT ;  /* 0x0000000403007c0c */ /* 0x000fc8000bf03070 */
[----:B------:R-:W-:Y:S02]  /*1850*/  ISETP.GE.U32.AND.EX P0, PT, R8, RZ, PT, P0 ;  /* 0x000000ff0800720c */ /* 0x000fe40003f06100 */
[----:B------:R-:W-:Y:S02]  /*1860*/  F2FP.F16.F32.PACK_AB R28, R51, R48 ;  /* 0x00000030331c723e */ /* 0x000fe400000000ff */
[----:B------:R-:W-:Y:S01]  /*1870*/  F2FP.F16.F32.PACK_AB R30, R50, R49 ;  /* 0x00000031321e723e */ /* 0x000fe200000000ff */
[----:B------:R-:W-:Y:S01]  /*1880*/  IMAD R52, R5, 0x20, R52 ;  /* 0x0000002005347824 */ /* 0x000fe200078e0234 */
[----:B------:R-:W-:Y:S01]  /*1890*/  LEA R6, R7, R6, 0x5 ;  /* 0x0000000607067211 */ /* 0x000fe200078e28ff */
[----:B------:R-:W-:Y:S01]  /*18a0*/  IMAD.MOV.U32 R60, RZ, RZ, R45 ;  /* 0x000000ffff3c7224 */ /* 0x000fe200078e002d */
[----:B------:R-:W-:-:S03]  /*18b0*/  MOV R59, R46 ;  /* 0x0000002e003b7202 */ /* 0x000fc60000000f00 */
[----:B------:R-:W-:Y:S01]  /*18c0*/  HMMA.16816.F32 R40, R28, R18, R40 ;  /* 0x000000121c28723c */ /* 0x000fe20000001828 */
[----:B0-----:R-:W-:Y:S01]  /*18d0*/  FADD R9, R12, R9 ;  /* 0x000000090c097221 */ /* 0x001fe20000000000 */
[----:B-1----:R-:W-:-:S06]  /*18e0*/  FADD R16, R13, R16 ;  /* 0x000000100d107221 */ /* 0x002fcc0000000000 */
[----:B------:R-:W-:Y:S01]  /*18f0*/  HMMA.16816.F32 R36, R28, R14, R36 ;  /* 0x0000000e1c24723c */ /* 0x000fe20000001824 */
[----:B------:R-:W-:Y:S01]  /*1900*/  FFMA R57, R44, R57, R9 ;  /* 0x000000392c397223 */ /* 0x000fe20000000009 */
[----:B------:R-:W-:-:S06]  /*1910*/  FFMA R58, R47, R58, R16 ;  /* 0x0000003a2f3a7223 */ /* 0x000fcc0000000010 */
[C---:B------:R-:W-:Y:S08]  /*1920*/  HMMA.16816.F32 R32, R28.reuse, R10, R32 ;  /* 0x0000000a1c20723c */ /* 0x040ff00000001820 */
[----:B------:R-:W-:Y:S01]  /*1930*/  HMMA.16816.F32 R24, R28, R22, R24 ;  /* 0x000000161c18723c */ /* 0x000fe20000001818 */
[----:B------:R-:W-:-:S04]  /*1940*/  NOP ;  /* 0x0000000000007918 */ /* 0x000fc80000000000 */
[----:B------:R-:W-:-:S15]  /*1950*/  @!P0 BRA `(.L_x_1) ;  /* 0xffffffec00ec8947 */ /* 0x000fde000383ffff */
.L_x_0:
[----:B-1----:R-:W0:Y:S01]  /*1960*/  S2R R2, SR_TID.X ;  /* 0x0000000000027919 */ /* 0x002e220000002100 */
[----:B------:R-:W1:Y:S01]  /*1970*/  S2UR UR5, SR_CgaCtaId ;  /* 0x00000000000579c3 */ /* 0x000e620000008800 */
[----:B------:R-:W-:Y:S01]  /*1980*/  UMOV UR4, 0x400 ;  /* 0x0000040000047882 */ /* 0x000fe20000000000 */
[----:B------:R-:W-:-:S06]  /*1990*/  FSETP.GT.AND P0, PT, |R57|, 8.50705917302346158658e+37, PT ;  /* 0x7e8000003900780b */ /* 0x000fcc0003f04200 */
[----:B------:R-:W-:Y:S01]  /*19a0*/  BAR.SYNC.DEFER_BLOCKING 0x0 ;  /* 0x0000000000007b1d */ /* 0x000fe20000010000 */
[C---:B------:R-:W-:Y:S02]  /*19b0*/  FSETP.GT.AND P1, PT, |R58|.reuse, 8.50705917302346158658e+37, PT ;  /* 0x7e8000003a00780b */ /* 0x040fe40003f24200 */
[C---:B------:R-:W-:Y:S02]  /*19c0*/  FSETP.GEU.AND P4, PT, |R57|.reuse, 1.175494350822287508e-38, PT ;  /* 0x008000003900780b */ /* 0x040fe40003f8e200 */
[C---:B------:R-:W-:Y:S02]  /*19d0*/  FSETP.GEU.AND P5, PT, |R58|.reuse, 1.175494350822287508e-38, PT ;  /* 0x008000003a00780b */ /* 0x040fe40003fae200 */
[----:B------:R-:W-:Y:S02]  /*19e0*/  FSETP.GEU.AND P3, PT, R57, 1.175494350822287508e-38, PT ;  /* 0x008000003900780b */ /* 0x000fe40003f6e000 */
[----:B------:R-:W-:Y:S02]  /*19f0*/  FSETP.GEU.AND P2, PT, R58, 1.175494350822287508e-38, PT ;  /* 0x008000003a00780b */ /* 0x000fe40003f4e000 */
[----:B------:R-:W-:Y:S01]  /*1a00*/  MOV R14, R25 ;  /* 0x00000019000e7202 */ /* 0x000fe20000000f00 */
[----:B------:R-:W-:Y:S01]  /*1a10*/  @P0 FMUL R27, R27, 0.25 ;  /* 0x3e8000001b1b0820 */ /* 0x000fe20000400000 */
        /* <DEDUP_REMOVED lines=8> */
[----:B-1----:R-:W-:Y:S01]  /*1aa0*/  ULEA UR6, UR5, UR4, 0x18 ;  /* 0x0000000405067291 */ /* 0x002fe2000f8ec0ff */
[----:B------:R-:W-:Y:S01]  /*1ab0*/  @P1 FMUL R32, R32, 0.25 ;  /* 0x3e80000020201820 */ /* 0x000fe20000400000 */
[----:B------:R-:W-:Y:S01]  /*1ac0*/  @!P4 FMUL R27, R27, 16777216 ;  /* 0x4b8000001b1bc820 */ /* 0x000fe20000400000 */
[----:B------:R-:W-:Y:S01]  /*1ad0*/  @!P4 FMUL R26, R26, 16777216 ;  /* 0x4b8000001a1ac820 */ /* 0x000fe20000400000 */
[----:B------:R-:W-:Y:S01]  /*1ae0*/  @!P4 FMUL R35, R35, 16777216 ;  /* 0x4b8000002323c820 */ /* 0x000fe20000400000 */
[----:B------:R-:W-:Y:S01]  /*1af0*/  @!P4 FMUL R34, R34, 16777216 ;  /* 0x4b8000002222c820 */ /* 0x000fe20000400000 */
[----:B------:R-:W-:Y:S01]  /*1b00*/  @!P4 FMUL R39, R39, 16777216 ;  /* 0x4b8000002727c820 */ /* 0x000fe20000400000 */
[C---:B0-----:R-:W-:Y:S01]  /*1b10*/  LOP3.LUT R3, R2.reuse, 0x1c, RZ, 0xc0, !PT ;  /* 0x0000001c02037812 */ /* 0x041fe200078ec0ff */
[C---:B------:R-:W-:Y:S01]  /*1b20*/  IMAD.SHL.U32 R7, R2.reuse, 0x8, RZ ;  /* 0x0000000802077824 */ /* 0x040fe200078e00ff */
[----:B------:R-:W-:Y:S01]  /*1b30*/  SHF.L.U32 R4, R2, 0x5, RZ ;  /* 0x0000000502047819 */ /* 0x000fe200000006ff */
[----:B------:R-:W-:Y:S01]  /*1b40*/  @!P4 FMUL R38, R38, 16777216 ;  /* 0x4b8000002626c820 */ /* 0x000fe20000400000 */
[----:B------:R-:W-:Y:S01]  /*1b50*/  SHF.R.U32.HI R5, RZ, 0x1, R2 ;  /* 0x00000001ff057819 */ /* 0x000fe20000011602 */
[----:B------:R-:W-:Y:S01]  /*1b60*/  IMAD.SHL.U32 R3, R3, 0x2, RZ ;  /* 0x0000000203037824 */ /* 0x000fe200078e00ff */
[----:B------:R-:W-:Y:S01]  /*1b70*/  LOP3.LUT R10, R2, 0x20, RZ, 0xc0, !PT ;  /* 0x00000020020a7812 */ /* 0x000fe200078ec0ff */
[----:B------:R-:W-:Y:S01]  /*1b80*/  @!P4 FMUL R43, R43, 16777216 ;  /* 0x4b8000002b2bc820 */ /* 0x000fe20000400000 */
[----:B------:R-:W-:Y:S01]  /*1b90*/  LOP3.LUT R8, R5, 0x4, RZ, 0xc0, !PT ;  /* 0x0000000405087812 */ /* 0x000fe200078ec0ff */
[----:B------:R-:W-:Y:S01]  /*1ba0*/  @!P4 FMUL R42, R42, 16777216 ;  /* 0x4b8000002a2ac820 */ /* 0x000fe20000400000 */
[----:B------:R-:W-:Y:S01]  /*1bb0*/  LOP3.LUT R3, R3, 0x260, R4, 0x78, !PT ;  /* 0x0000026003037812 */ /* 0x000fe200078e7804 */
[----:B------:R-:W-:Y:S01]  /*1bc0*/  @P1 FMUL R37, R37, 0.25 ;  /* 0x3e80000025251820 */ /* 0x000fe20000400000 */
[----:B------:R-:W-:Y:S01]  /*1bd0*/  LOP3.LUT R4, R2, 0xc0, RZ, 0xc0, !PT ;  /* 0x000000c002047812 */ /* 0x000fe200078ec0ff */
[----:B------:R-:W-:Y:S01]  /*1be0*/  @!P5 FMUL R24, R24, 16777216 ;  /* 0x4b8000001818d820 */ /* 0x000fe20000400000 */
[----:B------:R-:W-:Y:S01]  /*1bf0*/  LOP3.LUT R5, R7, 0x38, RZ, 0xc0, !PT ;  /* 0x0000003807057812 */ /* 0x000fe200078ec0ff */
[----:B------:R-:W-:Y:S01]  /*1c00*/  @!P5 FMUL R32, R32, 16777216 ;  /* 0x4b8000002020d820 */ /* 0x000fe20000400000 */
[----:B------:R-:W-:Y:S01]  /*1c10*/  SHF.R.U32.HI R4, RZ, 0x1, R4 ;  /* 0x00000001ff047819 */ /* 0x000fe20000011604 */
[----:B------:R-:W-:Y:S01]  /*1c20*/  @!P5 FMUL R37, R37, 16777216 ;  /* 0x4b8000002525d820 */ /* 0x000fe20000400000 */
[----:B------:R-:W-:Y:S01]  /*1c30*/  IADD3 R8, PT, PT, R8, UR6, R5 ;  /* 0x0000000608087c10 */ /* 0x000fe2000fffe005 */
[----:B------:R-:W-:Y:S01]  /*1c40*/  @P1 FMUL R14, R14, 0.25 ;  /* 0x3e8000000e0e1820 */ /* 0x000fe20000400000 */
[----:B------:R-:W-:Y:S01]  /*1c50*/  LOP3.LUT R6, R4, 0x1f8, R7, 0x78, !PT ;  /* 0x000001f804067812 */ /* 0x000fe200078e7807 */
[----:B------:R-:W-:Y:S01]  /*1c60*/  FMUL R4, R57, 8388608 ;  /* 0x4b00000039047820 */ /* 0x000fe20000400000 */
[----:B------:R-:W-:Y:S01]  /*1c70*/  LEA R7, R10, R3, 0x2 ;  /* 0x000000030a077211 */ /* 0x000fe200078e10ff */
[C---:B------:R-:W-:Y:S01]  /*1c80*/  IMAD.SHL.U32 R3, R2.reuse, 0x80, RZ ;  /* 0x0000008002037824 */ /* 0x040fe200078e00ff */
[----:B------:R-:W-:Y:S01]  /*1c90*/  SHF.L.U32 R5, R2, 0x2, RZ ;  /* 0x0000000202057819 */ /* 0x000fe200000006ff */
[----:B------:R-:W-:Y:S01]  /*1ca0*/  @P1 FMUL R33, R33, 0.25 ;  /* 0x3e80000021211820 */ /* 0x000fe20000400000 */
[----:B------:R-:W-:Y:S01]  /*1cb0*/  FSEL R4, R4, R57, !P3 ;  /* 0x0000003904047208 */ /* 0x000fe20005800000 */
[----:B------:R-:W-:Y:S01]  /*1cc0*/  @P0 FMUL R57, R57, 0.25 ;  /* 0x3e80000039390820 */ /* 0x000fe20000400000 */
[----:B------:R-:W-:Y:S01]  /*1cd0*/  LOP3.LUT R3, R3, 0x600, RZ, 0xc0, !PT ;  /* 0x0000060003037812 */ /* 0x000fe200078ec0ff */
[----:B------:R-:W-:Y:S01]  /*1ce0*/  @P1 FMUL R36, R36, 0.25 ;  /* 0x3e80000024241820 */ /* 0x000fe20000400000 */
[----:B------:R-:W-:Y:S01]  /*1cf0*/  LOP3.LUT R5, R5, 0x40, RZ, 0xc0, !PT ;  /* 0x0000004005057812 */ /* 0x000fe200078ec0ff */
[----:B------:R-:W-:Y:S01]  /*1d00*/  @!P4 FMUL R57, R57, 16777216 ;  /* 0x4b8000003939c820 */ /* 0x000fe20000400000 */
[----:B------:R-:W-:Y:S01]  /*1d10*/  IADD3 R6, PT, PT, R6, UR6, R3 ;  /* 0x0000000606067c10 */ /* 0x000fe2000fffe003 */
[----:B------:R-:W-:-:S02]  /*1d20*/  VIADD R9, R4, 0xc0cafb0d ;  /* 0xc0cafb0d04097836 */ /* 0x000fc40000000000 */
[----:B------:R-:W-:Y:S01]  /*1d30*/  @P1 FMUL R41, R41, 0.25 ;  /* 0x3e80000029291820 */ /* 0x000fe20000400000 */
[----:B------:R-:W-:Y:S02]  /*1d40*/  IMAD.IADD R3, R5, 0x1, R8 ;  /* 0x0000000105037824 */ /* 0x000fe400078e0208 */
[----:B------:R-:W-:Y:S01]  /*1d50*/  FMUL R5, R58, 8388608 ;  /* 0x4b0000003a057820 */ /* 0x000fe20000400000 */
[----:B------:R-:W0:Y:S01]  /*1d60*/  MUFU.RCP R8, R57 ;  /* 0x0000003900087308 */ /* 0x000e220000001000 */
[----:B------:R-:W-:Y:S01]  /*1d70*/  LOP3.LUT R17, R9, 0xff800000, RZ, 0xc0, !PT ;  /* 0xff80000009117812 */ /* 0x000fe200078ec0ff */
[----:B------:R-:W-:Y:S01]  /*1d80*/  @P1 FMUL R40, R40, 0.25 ;  /* 0x3e80000028281820 */ /* 0x000fe20000400000 */
[----:B------:R-:W-:Y:S01]  /*1d90*/  @!P5 FMUL R14, R14, 16777216 ;  /* 0x4b8000000e0ed820 */ /* 0x000fe20000400000 */
[----:B------:R-:W-:Y:S01]  /*1da0*/  FSEL R5, R5, R58, !P2 ;  /* 0x0000003a05057208 */ /* 0x000fe20005000000 */
[----:B------:R-:W-:Y:S01]  /*1db0*/  @P1 FMUL R58, R58, 0.25 ;  /* 0x3e8000003a3a1820 */ /* 0x000fe20000400000 */
[----:B------:R-:W-:-:S02]  /*1dc0*/  IMAD.IADD R9, R4, 0x1, -R17 ;  /* 0x0000000104097824 */ /* 0x000fc400078e0a11 */
[----:B------:R-:W-:Y:S01]  /*1dd0*/  @!P5 FMUL R33, R33, 16777216 ;  /* 0x4b8000002121d820 */ /* 0x000fe20000400000 */
[----:B------:R-:W-:Y:S01]  /*1de0*/  @!P5 FMUL R36, R36, 16777216 ;  /* 0x4b8000002424d820 */ /* 0x000fe20000400000 */
[----:B------:R-:W-:Y:S01]  /*1df0*/  @!P5 FMUL R58, R58, 16777216 ;  /* 0x4b8000003a3ad820 */ /* 0x000fe20000400000 */
[----:B------:R-:W-:Y:S01]  /*1e00*/  @!P5 FMUL R41, R41, 16777216 ;  /* 0x4b8000002929d820 */ /* 0x000fe20000400000 */
[----:B------:R-:W-:Y:S01]  /*1e10*/  @!P5 FMUL R40, R40, 16777216 ;  /* 0x4b8000002828d820 */ /* 0x000fe20000400000 */
[----:B------:R-:W1:Y:S01]  /*1e20*/  LDCU.64 UR4, c[0x0][0x3e0] ;  /* 0x00007c00ff0477ac */ /* 0x000e620008000a00 */
[----:B------:R-:W2:Y:S01]  /*1e30*/  MUFU.RCP R13, R58 ;  /* 0x0000003a000d7308 */ /* 0x000ea20000001000 */
[C---:B------:R-:W-:Y:S02]  /*1e40*/  ISETP.GE.U32.AND P1, PT, R5.reuse, 0x7f800000, PT ;  /* 0x7f8000000500780c */ /* 0x040fe40003f26070 */
[C---:B------:R-:W-:Y:S01]  /*1e50*/  FSETP.NEU.AND P0, PT, R5.reuse, RZ, PT ;  /* 0x000000ff0500720b */ /* 0x040fe20003f0d000 */
[C---:B0-----:R-:W-:Y:S01]  /*1e60*/  FMUL R10, R8.reuse, R27 ;  /* 0x0000001b080a7220 */ /* 0x041fe20000400000 */
[C---:B------:R-:W-:Y:S01]  /*1e70*/  FMUL R11, R8.reuse, R26 ;  /* 0x0000001a080b7220 */ /* 0x040fe20000400000 */
[C---:B------:R-:W-:Y:S01]  /*1e80*/  FMUL R19, R8.reuse, R35 ;  /* 0x0000002308137220 */ /* 0x040fe20000400000 */
[C---:B------:R-:W-:Y:S01]  /*1e90*/  FMUL R18, R8.reuse, R34 ;  /* 0x0000002208127220 */ /* 0x040fe20000400000 */
[C---:B------:R-:W-:Y:S01]  /*1ea0*/  FMUL R20, R8.reuse, R39 ;  /* 0x0000002708147220 */ /* 0x040fe20000400000 */
[C---:B------:R-:W-:Y:S01]  /*1eb0*/  FMUL R22, R8.reuse, R38 ;  /* 0x0000002608167220 */ /* 0x040fe20000400000 */
[C---:B------:R-:W-:Y:S01]  /*1ec0*/  FMUL R25, R8.reuse, R43 ;  /* 0x0000002b08197220 */ /* 0x040fe20000400000 */
[----:B------:R-:W-:Y:S01]  /*1ed0*/  FMUL R27, R8, R42 ;  /* 0x0000002a081b7220 */ /* 0x000fe20000400000 */
[----:B------:R-:W-:-:S02]  /*1ee0*/  IADD3 R8, PT, PT, R5, -0x3f3504f3, RZ ;  /* 0xc0cafb0d05087810 */ /* 0x000fc40007ffe0ff */
[----:B------:R-:W-:Y:S02]  /*1ef0*/  F2FP.F16.F32.PACK_AB R19, R10, R19 ;  /* 0x000000130a13723e */ /* 0x000fe400000000ff */
[----:B------:R-:W-:Y:S01]  /*1f00*/  LOP3.LUT R12, R8, 0xff800000, RZ, 0xc0, !PT ;  /* 0xff800000080c7812 */ /* 0x000fe200078ec0ff */
[C---:B--2---:R-:W-:Y:S01]  /*1f10*/  FMUL R15, R13.reuse, R24 ;  /* 0x000000180d0f7220 */ /* 0x044fe20000400000 */
[C---:B------:R-:W-:Y:S01]  /*1f20*/  FMUL R16, R13.reuse, R32 ;  /* 0x000000200d107220 */ /* 0x040fe20000400000 */
[----:B------:R-:W-:Y:S01]  /*1f30*/  FMUL R23, R13, R37 ;  /* 0x000000250d177220 */ /* 0x000fe20000400000 */
[----:B------:R-:W-:Y:S01]  /*1f40*/  IADD3 R8, PT, PT, R5, -R12, RZ ;  /* 0x8000000c05087210 */ /* 0x000fe20007ffe0ff */
[C---:B------:R-:W-:Y:S01]  /*1f50*/  FMUL R14, R13.reuse, R14 ;  /* 0x0000000e0d0e7220 */ /* 0x040fe20000400000 */
[----:B------:R-:W-:Y:S01]  /*1f60*/  FMUL R21, R13, R33 ;  /* 0x000000210d157220 */ /* 0x000fe20000400000 */
[----:B------:R-:W-:Y:S01]  /*1f70*/  F2FP.F16.F32.PACK_AB R37, R15, R16 ;  /* 0x000000100f25723e */ /* 0x000fe200000000ff */
[----:B------:R-:W-:Y:S01]  /*1f80*/  FADD R16, R9, -1 ;  /* 0xbf80000009107421 */ /* 0x000fe20000000000 */
[----:B------:R-:W-:Y:S01]  /*1f90*/  MOV R15, 0x3dc6b27f ;  /* 0x3dc6b27f000f7802 */ /* 0x000fe20000000f00 */
[C---:B------:R-:W-:Y:S01]  /*1fa0*/  FMUL R36, R13.reuse, R36 ;  /* 0x000000240d247220 */ /* 0x040fe20000400000 */
[C---:B------:R-:W-:Y:S01]  /*1fb0*/  FMUL R29, R13.reuse, R40 ;  /* 0x000000280d1d7220 */ /* 0x040fe20000400000 */
[----:B------:R-:W-:Y:S01]  /*1fc0*/  FMUL R24, R13, R41 ;  /* 0x000000290d187220 */ /* 0x000fe20000400000 */
[----:B------:R-:W-:Y:S01]  /*1fd0*/  FADD R13, R8, -1 ;  /* 0xbf800000080d7421 */ /* 0x000fe20000000000 */
[----:B------:R-:W-:Y:S01]  /*1fe0*/  FFMA.FTZ R9, R16, R15, -0.16845393180847167969 ;  /* 0xbe2c7f3010097423 */ /* 0x000fe2000001000f */
[----:B------:R-:W-:Y:S01]  /*1ff0*/  F2FP.F16.F32.PACK_AB R22, R22, R27 ;  /* 0x0000001b1616723e */ /* 0x000fe200000000ff */
[----:B-1----:R-:W-:Y:S01]  /*2000*/  UIMAD UR4, UR7, UR4, URZ ;  /* 0x00000004070472a4 */ /* 0x002fe2000f8e02ff */
[----:B------:R-:W-:Y:S01]  /*2010*/  FFMA.FTZ R8, R13, R15, -0.16845393180847167969 ;  /* 0xbe2c7f300d087423 */ /* 0x000fe2000001000f */
[----:B------:R-:W-:Y:S01]  /*2020*/  FFMA.FTZ R9, R16, R9, 0.1716887056827545166 ;  /* 0x3e2fcf2a10097423 */ /* 0x000fe20000010009 */
[----:B------:R-:W-:-:S02]  /*2030*/  F2FP.F16.F32.PACK_AB R36, R36, R29 ;  /* 0x0000001d2424723e */ /* 0x000fc400000000ff */
[----:B------:R-:W-:Y:S01]  /*2040*/  F2FP.F16.F32.PACK_AB R28, R23, R24 ;  /* 0x00000018171c723e */ /* 0x000fe200000000ff */
[----:B------:R-:W-:Y:S01]  /*2050*/  FFMA.FTZ R9, R16, R9, -0.17900948226451873779 ;  /* 0xbe374e4310097423 */ /* 0x000fe20000010009 */
[----:B------:R-:W-:Y:S01]  /*2060*/  F2FP.F16.F32.PACK_AB R29, R14, R21 ;  /* 0x000000150e1d723e */ /* 0x000fe200000000ff */
[----:B------:R-:W-:Y:S01]  /*2070*/  FFMA.FTZ R8, R13, R8, 0.1716887056827545166 ;  /* 0x3e2fcf2a0d087423 */ /* 0x000fe20000010008 */
[----:B------:R-:W-:Y:S01]  /*2080*/  F2FP.F16.F32.PACK_AB R23, R11, R18 ;  /* 0x000000120b17723e */ /* 0x000fe200000000ff */
[----:B------:R-:W-:Y:S01]  /*2090*/  STS.64 [R7+UR6], R36 ;  /* 0x0000002407007988 */ /* 0x000fe20008000a06 */
[----:B------:R-:W-:Y:S01]  /*20a0*/  LOP3.LUT R15, R7, 0x40, RZ, 0x3c, !PT ;  /* 0x00000040070f7812 */ /* 0x000fe200078e3cff */
[----:B------:R-:W-:Y:S01]  /*20b0*/  FFMA.FTZ R9, R16, R9, 0.20512372255325317383 ;  /* 0x3e520bf410097423 */ /* 0x000fe20000010009 */
[----:B------:R-:W-:Y:S01]  /*20c0*/  F2FP.F16.F32.PACK_AB R18, R20, R25 ;  /* 0x000000191412723e */ /* 0x000fe200000000ff */
[----:B------:R0:W-:Y:S01]  /*20d0*/  STS.64 [R7+UR6+0x100], R28 ;  /* 0x0001001c07007988 */ /* 0x0001e20008000a06 */
[C---:B------:R-:W-:Y:S01]  /*20e0*/  FFMA.FTZ R8, R13.reuse, R8, -0.17900948226451873779 ;  /* 0xbe374e430d087423 */ /* 0x040fe20000010008 */
[C---:B------:R-:W-:Y:S01]  /*20f0*/  FFMA.FTZ R9, R16.reuse, R9, -0.24046532809734344482 ;  /* 0xbe763c8b10097423 */ /* 0x040fe20000010009 */
[----:B------:R-:W1:Y:S01]  /*2100*/  LDC R20, c[0x0][0x3e8] ;  /* 0x0000fa00ff147b82 */ /* 0x000e620000000800 */
[----:B------:R-:W-:Y:S01]  /*2110*/  STS.64 [R15+UR6+0x400], R22 ;  /* 0x000400160f007988 */ /* 0x000fe20008000a06 */
[C---:B------:R-:W-:Y:S01]  /*2120*/  FFMA.FTZ R8, R13.reuse, R8, 0.20512372255325317383 ;  /* 0x3e520bf40d087423 */ /* 0x040fe20000010008 */
[C---:B------:R-:W-:Y:S01]  /*2130*/  FFMA.FTZ R9, R16.reuse, R9, 0.28857114911079406738 ;  /* 0x3e93bf9910097423 */ /* 0x040fe20000010009 */
[----:B------:R-:W-:Y:S01]  /*2140*/  FSEL R10, RZ, -23, P2 ;  /* 0xc1b80000ff0a7808 */ /* 0x000fe20001000000 */
[----:B------:R2:W-:Y:S01]  /*2150*/  STS.64 [R15+UR6+0x500], R18 ;  /* 0x000500120f007988 */ /* 0x0005e20008000a06 */
[C---:B------:R-:W-:Y:S01]  /*2160*/  FFMA.FTZ R8, R13.reuse, R8, -0.24046532809734344482 ;  /* 0xbe763c8b0d087423 */ /* 0x040fe20000010008 */
[C---:B------:R-:W-:Y:S01]  /*2170*/  FFMA.FTZ R11, R16.reuse, R9, -0.36067417263984680176 ;  /* 0xbeb8aa49100b7423 */ /* 0x040fe20000010009 */
[----:B------:R-:W-:Y:S02]  /*2180*/  BAR.SYNC.DEFER_BLOCKING 0x0 ;  /* 0x0000000000007b1d */ /* 0x000fe40000010000 */
[----:B------:R-:W-:Y:S01]  /*2190*/  FFMA.FTZ R8, R13, R8, 0.28857114911079406738 ;  /* 0x3e93bf990d087423 */ /* 0x000fe20000010008 */
[----:B------:R-:W-:Y:S01]  /*21a0*/  FFMA.FTZ R11, R16, R11, 0.48089820146560668945 ;  /* 0x3ef6384a100b7423 */ /* 0x000fe2000001000b */
[----:B------:R-:W-:-:S02]  /*21b0*/  ISETP.GE.U32.AND P2, PT, R4, 0x7f800000, PT ;  /* 0x7f8000000400780c */ /* 0x000fc40003f46070 */
[C---:B------:R-:W-:Y:S01]  /*21c0*/  FFMA.FTZ R14, R13.reuse, R8, -0.36067417263984680176 ;  /* 0xbeb8aa490d0e7423 */ /* 0x040fe20000010008 */
[C---:B0-----:R-:W-:Y:S01]  /*21d0*/  FFMA.FTZ R7, R16.reuse, R11, -0.72134751081466674805 ;  /* 0xbf38aa3b10077423 */ /* 0x041fe2000001000b */
[----:B------:R-:W-:Y:S01]  /*21e0*/  I2FP.F32.S32 R11, R12 ;  /* 0x0000000c000b7245 */ /* 0x000fe20000201400 */
[----:B------:R-:W0:Y:S01]  /*21f0*/  LDC.64 R8, c[0x0][0x398] ;  /* 0x0000e600ff087b82 */ /* 0x000e220000000a00 */
[C---:B------:R-:W-:Y:S01]  /*2200*/  FFMA.FTZ R14, R13.reuse, R14, 0.48089820146560668945 ;  /* 0x3ef6384a0d0e7423 */ /* 0x040fe2000001000e */
[----:B------:R-:W-:Y:S01]  /*2210*/  I2FP.F32.S32 R12, R17 ;  /* 0x00000011000c7245 */ /* 0x000fe20000201400 */
[C---:B------:R-:W-:Y:S01]  /*2220*/  FMUL R17, R16.reuse, R7 ;  /* 0x0000000710117220 */ /* 0x040fe20000400000 */
[----:B--2---:R-:W-:Y:S01]  /*2230*/  FSEL R15, RZ, -23, P3 ;  /* 0xc1b80000ff0f7808 */ /* 0x004fe20001800000 */
[----:B------:R-:W-:Y:S01]  /*2240*/  FFMA.FTZ R14, R13, R14, -0.72134751081466674805 ;  /* 0xbf38aa3b0d0e7423 */ /* 0x000fe2000001000e */
[----:B------:R-:W-:Y:S01]  /*2250*/  FFMA.FTZ R10, R11, 1.1920928955078125e-07, R10 ;  /* 0x340000000b0a7823 */ /* 0x000fe2000001000a */
[----:B------:R-:W-:Y:S01]  /*2260*/  FMUL R17, R16, R17 ;  /* 0x0000001110117220 */ /* 0x000fe20000400000 */
[----:B------:R-:W-:-:S02]  /*2270*/  IMAD R11, R0, UR5, RZ ;  /* 0x00000005000b7c24 */ /* 0x000fc4000f8e02ff */
[C---:B------:R-:W-:Y:S01]  /*2280*/  FMUL R14, R13.reuse, R14 ;  /* 0x0000000e0d0e7220 */ /* 0x040fe20000400000 */
[----:B------:R-:W-:Y:S01]  /*2290*/  FFMA.FTZ R12, R12, 1.1920928955078125e-07, R15 ;  /* 0x340000000c0c7823 */ /* 0x000fe2000001000f */
[----:B------:R-:W-:Y:S01]  /*22a0*/  FFMA.FTZ R17, R16, 1.4426950216293334961, R17 ;  /* 0x3fb8aa3b10117823 */ /* 0x000fe20000010011 */
[----:B------:R-:W-:Y:S01]  /*22b0*/  USHF.L.U32 UR5, UR4, 0x1, URZ ;  /* 0x0000000104057899 */ /* 0x000fe200080006ff */
[C---:B------:R-:W-:Y:S01]  /*22c0*/  FMUL R14, R13.reuse, R14 ;  /* 0x0000000e0d0e7220 */ /* 0x040fe20000400000 */
[----:B------:R-:W-:Y:S01]  /*22d0*/  LEA.HI R15, R2, 0x18, RZ, 0x1b ;  /* 0x00000018020f7811 */ /* 0x000fe200078fd8ff */
[----:B------:R-:W-:Y:S01]  /*22e0*/  FADD R17, R12, R17 ;  /* 0x000000110c117221 */ /* 0x000fe20000000000 */
[----:B------:R-:W2:Y:S01]  /*22f0*/  LDS.64 R6, [R6] ;  /* 0x0000000006067984 */ /* 0x000ea20000000a00 */
[----:B------:R-:W-:Y:S01]  /*2300*/  FFMA.FTZ R13, R13, 1.4426950216293334961, R14 ;  /* 0x3fb8aa3b0d0d7823 */ /* 0x000fe2000001000e */
[----:B------:R-:W-:Y:S01]  /*2310*/  SHF.R.U32.HI R12, RZ, 0x5, R2 ;  /* 0x00000005ff0c7819 */ /* 0x000fe20000011602 */
[----:B------:R-:W3:Y:S02]  /*2320*/  LDC.64 R18, c[0x0][0x3a0] ;  /* 0x0000e800ff127b82 */ /* 0x000ee40000000a00 */
[----:B------:R-:W-:Y:S01]  /*2330*/  FADD R14, R10, R13 ;  /* 0x0000000d0a0e7221 */ /* 0x000fe20000000000 */
[----:B------:R-:W-:Y:S01]  /*2340*/  @P1 IMAD.MOV.U32 R10, RZ, RZ, 0x7f800000 ;  /* 0x7f800000ff0a1424 */ /* 0x000fe200078e00ff */
[----:B------:R-:W-:-:S03]  /*2350*/  SHF.L.U32 R13, R11, 0x1, RZ ;  /* 0x000000010b0d7819 */ /* 0x000fc600000006ff */
[----:B------:R-:W-:Y:S01]  /*2360*/  @P1 FFMA.FTZ R14, R5, R10, +INF ;  /* 0x7f800000050e1423 */ /* 0x000fe2000001000a */
[----:B------:R-:W-:Y:S02]  /*2370*/  SGXT.U32 R5, R12, 0x3 ;  /* 0x000000030c05781a */ /* 0x000fe40000000000 */
[----:B0-----:R-:W-:Y:S01]  /*2380*/  IADD3 R10, P3, P4, R13, UR5, R8 ;  /* 0x000000050d0a7c10 */ /* 0x001fe2000fc7e008 */
[----:B------:R-:W-:Y:S01]  /*2390*/  UIMAD.WIDE UR4, UR4, 0x2, URZ ;  /* 0x00000002040478a5 */ /* 0x000fe2000f8e02ff */
[----:B------:R-:W-:Y:S01]  /*23a0*/  IMAD.HI R8, R11, 0x2, RZ ;  /* 0x000000020b087827 */ /* 0x000fe200078e02ff */
[----:B------:R-:W-:-:S03]  /*23b0*/  FSETP.NEU.AND P1, PT, R4, RZ, PT ;  /* 0x000000ff0400720b */ /* 0x000fc60003f2d000 */
[----:B-1----:R-:W-:Y:S01]  /*23c0*/  IMAD R5, R5, R20, RZ ;  /* 0x0000001405057224 */ /* 0x002fe200078e02ff */
[----:B------:R-:W-:Y:S01]  /*23d0*/  IADD3.X R16, PT, PT, R8, UR5, R9, P3, P4 ;  /* 0x0000000508107c10 */ /* 0x000fe20009fe8409 */
[----:B------:R-:W-:-:S03]  /*23e0*/  @P2 IMAD.MOV.U32 R13, RZ, RZ, 0x7f800000 ;  /* 0x7f800000ff0d2424 */ /* 0x000fc600078e00ff */
[----:B------:R-:W-:Y:S01]  /*23f0*/  LEA R9, R20, R5, 0x3 ;  /* 0x0000000514097211 */ /* 0x000fe200078e18ff */
[----:B------:R-:W-:Y:S01]  /*2400*/  @P2 FFMA.FTZ R17, R4, R13, +INF ;  /* 0x7f80000004112423 */ /* 0x000fe2000001000d */
[----:B------:R-:W-:Y:S01]  /*2410*/  IMAD R13, R15, R20, RZ ;  /* 0x000000140f0d7224 */ /* 0x000fe200078e02ff */
[-C--:B------:R-:W-:Y:S01]  /*2420*/  LEA R4, P2, R5, R10.reuse, 0x1 ;  /* 0x0000000a05047211 */ /* 0x080fe200078408ff */
[----:B------:R-:W0:Y:S01]  /*2430*/  LDCU UR4, c[0x0][0x3ec] ;  /* 0x00007d80ff0477ac */ /* 0x000e220008000800 */
[----:B------:R-:W-:Y:S01]  /*2440*/  IMAD R11, R20, 0x8, R9 ;  /* 0x00000008140b7824 */ /* 0x000fe200078e0209 */
[----:B------:R-:W-:Y:S02]  /*2450*/  LEA R8, P3, R9, R10, 0x1 ;  /* 0x0000000a09087211 */ /* 0x000fe400078608ff */
[----:B------:R-:W-:Y:S02]  /*2460*/  LEA.HI.X.SX32 R5, R5, R16, 0x1, P2 ;  /* 0x0000001005057211 */ /* 0x000fe400010f0eff */
[----:B------:R-:W-:-:S02]  /*2470*/  LEA R12, P4, R13, R10, 0x1 ;  /* 0x0000000a0d0c7211 */ /* 0x000fc400078808ff */
[----:B------:R-:W-:Y:S02]  /*2480*/  LEA.HI.X.SX32 R9, R9, R16, 0x1, P3 ;  /* 0x0000001009097211 */ /* 0x000fe400018f0eff */
[C---:B------:R-:W-:Y:S02]  /*2490*/  LEA R10, P2, R11.reuse, R10, 0x1 ;  /* 0x0000000a0b0a7211 */ /* 0x040fe400078408ff */
[----:B--2---:R-:W-:Y:S01]  /*24a0*/  PRMT R20, R6, 0x7632, R20 ;  /* 0x0000763206147816 */ /* 0x004fe20000000014 */
[----:B------:R1:W-:Y:S01]  /*24b0*/  STG.E.U16 desc[UR8][R4.64], R6 ;  /* 0x0000000604007986 */ /* 0x0003e2000c101508 */
[-C--:B------:R-:W-:Y:S02]  /*24c0*/  LEA.HI.X.SX32 R11, R11, R16.reuse, 0x1, P2 ;  /* 0x000000100b0b7211 */ /* 0x080fe400010f0eff */
[----:B------:R-:W-:Y:S01]  /*24d0*/  LEA.HI.X.SX32 R13, R13, R16, 0x1, P4 ;  /* 0x000000100d0d7211 */ /* 0x000fe200020f0eff */
[----:B------:R2:W-:Y:S01]  /*24e0*/  STG.E.U16 desc[UR8][R8.64], R20 ;  /* 0x0000001408007986 */ /* 0x0005e2000c101508 */
[----:B------:R-:W-:Y:S01]  /*24f0*/  FSEL R15, R14, -INF , P0 ;  /* 0xff8000000e0f7808 */ /* 0x000fe20000000000 */
[----:B0-----:R-:W-:Y:S01]  /*2500*/  UIMAD UR4, UR7, UR4, URZ ;  /* 0x00000004070472a4 */ /* 0x001fe2000f8e02ff */
[----:B------:R-:W-:Y:S01]  /*2510*/  FSEL R14, R17, -INF , P1 ;  /* 0xff800000110e7808 */ /* 0x000fe20000800000 */
[----:B------:R0:W-:Y:S01]  /*2520*/  STG.E.U16 desc[UR8][R10.64], R7 ;  /* 0x000000070a007986 */ /* 0x0001e2000c101508 */
[C---:B------:R-:W-:Y:S01]  /*2530*/  LOP3.LUT P0, RZ, R2.reuse, 0xe0, RZ, 0xc0, !PT ;  /* 0x000000e002ff7812 */ /* 0x040fe2000780c0ff */
[----:B------:R-:W-:Y:S01]  /*2540*/  FFMA R44, R15, 0.69314718246459960938, R46 ;  /* 0x3f3172180f2c7823 */ /* 0x000fe2000000002e */
[----:B------:R-:W-:Y:S01]  /*2550*/  SHF.L.U32 R2, R2, 0x1, RZ ;  /* 0x0000000102027819 */ /* 0x000fe200000006ff */
[----:B------:R-:W-:Y:S01]  /*2560*/  FFMA R45, R14, 0.69314718246459960938, R45 ;  /* 0x3f3172180e2d7823 */ /* 0x000fe2000000002d */
[----:B------:R-:W-:Y:S01]  /*2570*/  USHF.L.U32 UR7, UR4, 0x2, URZ ;  /* 0x0000000204077899 */ /* 0x000fe200080006ff */
[----:B-1----:R-:W-:Y:S01]  /*2580*/  IMAD.SHL.U32 R5, R0, 0x4, RZ ;  /* 0x0000000400057824 */ /* 0x002fe200078e00ff */
[----:B------:R-:W-:Y:S01]  /*2590*/  LOP3.LUT R2, R2, 0x78, RZ, 0xc0, !PT ;  /* 0x0000007802027812 */ /* 0x000fe200078ec0ff */
[----:B------:R-:W-:Y:S01]  /*25a0*/  UIMAD.WIDE UR4, UR4, 0x4, URZ ;  /* 0x00000004040478a5 */ /* 0x000fe2000f8e02ff */
[----:B--2---:R-:W-:Y:S01]  /*25b0*/  PRMT R9, R7, 0x7632, R9 ;  /* 0x0000763207097816 */ /* 0x004fe20000000009 */
[----:B------:R-:W-:Y:S01]  /*25c0*/  IMAD.HI R0, R0, 0x4, RZ ;  /* 0x0000000400007827 */ /* 0x000fe200078e02ff */
[----:B---3--:R-:W-:-:S03]  /*25d0*/  IADD3 R4, P1, P2, R5, UR7, R18 ;  /* 0x0000000705047c10 */ /* 0x008fc6000fa3e012 */
[----:B------:R0:W-:Y:S01]  /*25e0*/  STG.E.U16 desc[UR8][R12.64], R9 ;  /* 0x000000090c007986 */ /* 0x0001e2000c101508 */
[----:B------:R-:W-:Y:S01]  /*25f0*/  IADD3.X R5, PT, PT, R0, UR5, R19, P1, P2 ;  /* 0x0000000500057c10 */ /* 0x000fe20008fe4413 */
[----:B------:R-:W-:Y:S06]  /*2600*/  BAR.SYNC.DEFER_BLOCKING 0x0 ;  /* 0x0000000000007b1d */ /* 0x000fec0000010000 */
[----:B------:R0:W-:Y:S02]  /*2610*/  STS.64 [R2+UR6], R44 ;  /* 0x0000002c02007988 */ /* 0x0001e40008000a06 */
[----:B------:R-:W-:Y:S06]  /*2620*/  BAR.SYNC.DEFER_BLOCKING 0x0 ;  /* 0x0000000000007b1d */ /* 0x000fec0000010000 */
[----:B------:R-:W-:Y:S05]  /*2630*/  @P0 EXIT ;  /* 0x000000000000094d */ /* 0x000fea0003800000 */
[----:B------:R-:W1:Y:S04]  /*2640*/  LDS R3, [R3] ;  /* 0x0000000003037984 */ /* 0x000e680000000800 */
[----:B-1----:R-:W-:Y:S01]  /*2650*/  STG.E desc[UR8][R4.64], R3 ;  /* 0x0000000304007986 */ /* 0x002fe2000c101908 */
[----:B------:R-:W-:Y:S05]  /*2660*/  EXIT ;  /* 0x000000000000794d */ /* 0x000fea0003800000 */
.L_x_2:
[----:B------:R-:W-:-:S00]  /*2670*/  BRA `(.L_x_2) ;  /* 0xfffffffc00fc7947 */ /* 0x000fc0000383ffff */
[----:B------:R-:W-:-:S00]  /*2680*/  NOP ;  /* 0x0000000000007918 */ /* 0x000fc00000000000 */
[----:B------:R-:W-:-:S00]  /*2690*/  NOP ;  /* 0x0000000000007918 */ /* 0x000fc00000000000 */
[----:B------:R-:W-:-:S00]  /*26a0*/  NOP ;  /* 0x0000000000007918 */ /* 0x000fc00000000000 */
[----:B------:R-:W-:-:S00]  /*26b0*/  NOP ;  /* 0x0000000000007918 */ /* 0x000fc00000000000 */
[----:B------:R-:W-:-:S00]  /*26c0*/  NOP ;  /* 0x0000000000007918 */ /* 0x000fc00000000000 */
[----:B------:R-:W-:-:S00]  /*26d0*/  NOP ;  /* 0x0000000000007918 */ /* 0x000fc00000000000 */
[----:B------:R-:W-:-:S00]  /*26e0*/  NOP ;  /* 0x0000000000007918 */ /* 0x000fc00000000000 */
[----:B------:R-:W-:-:S00]  /*26f0*/  NOP ;  /* 0x0000000000007918 */ /* 0x000fc00000000000 */
.L_x_3:


//--------------------- .nv.global.init           --------------------------
	.section	.nv.global.init,"aw",@progbits
.nv.global.init:
	.type		_$_str,@object
	.size		_$_str,(.L_0 - _$_str)
_$_str:
        /*0000*/ 	.byte	0x5f, 0x5f, 0x43, 0x55, 0x44, 0x41, 0x5f, 0x46, 0x54, 0x5a, 0x00
.L_0:


//--------------------- .nv.shared.attn_fwd       --------------------------
	.section	.nv.shared.attn_fwd,"aw",@nobits
	.sectionflags	@""
	.align	16
	.zero		1024


//--------------------- .nv.shared.reserved.0     --------------------------
	.section	.nv.shared.reserved.0,"aw",@nobits
	.weak		__nv_reservedSMEM_offset_0_alias
	.size		__nv_reservedSMEM_offset_0_alias, 0, 64
	.other		__nv_reservedSMEM_offset_0_alias,@"STO_CUDA_RESERVED_SHARED STV_DEFAULT"
__nv_reservedSMEM_offset_0_alias:
	.zero		0
	.zero		64


//--------------------- .nv.constant0.attn_fwd    --------------------------
	.section	.nv.constant0.attn_fwd,"a",@progbits
	.sectionflags	@""
	.align	4
.nv.constant0.attn_fwd:
	.zero		1032


//--------------------- SYMBOLS --------------------------

	.type		.nv.reservedSmem.offset0,@object
	.size		.nv.reservedSmem.offset0,0x4
	.type		.nv.reservedSmem.cap,@object
	.size		.nv.reservedSmem.cap,0x4
